	.target	sm_90a

	.elftype	@"ET_EXEC"


//--------------------- .note.nv.tkinfo           --------------------------
	.section	.note.nv.tkinfo,"",@"SHT_NOTE"
	.sectionflags	@"SHF_NOTE_NV_TKINFO"
	.tkinfo
        /*0018*/ 	.word	0x00000002
        /*0030*/ 	.string	""
        /*0030*/ 	.string	"ptxas"
        /*0030*/ 	.string	"Cuda compilation tools, release 13.0, V13.0.88"
        /*0030*/ 	.string	"Build cuda_13.0.r13.0/compiler.36424714_0"
        /*0030*/ 	.string	"-arch sm_90a -m 64 "



//--------------------- .note.nv.cuinfo           --------------------------
	.section	.note.nv.cuinfo,"",@"SHT_NOTE"
	.sectionflags	@"SHF_NOTE_NV_CUINFO"
        /*0018*/ 	.short	0x0002
        /*001a*/ 	.short	0x005a
        /*001c*/ 	.short	0x0082
	.zero		2


//--------------------- .nv.info                  --------------------------
	.section	.nv.info,"",@"SHT_CUDA_INFO"
	.align	4


	//----- nvinfo : EIATTR_REGCOUNT
	.align		4
        /*0000*/ 	.byte	0x04, 0x2f
        /*0002*/ 	.short	(.L_18 - .L_17)
	.align		4
.L_17:
        /*0004*/ 	.word	index@(_ZN7cutlass13device_kernelINS_4gemm6kernel13GemmUniversalIN4cute5tupleIJiiiiEEENS1_10collective13CollectiveMmaINS1_34MainloopSm90TmaGmmaWarpSpecializedILi8ENS5_IJNS4_1CILi1EEESB_SB_EEENS1_35KernelTmaWarpSpecializedCooperativeEEENS5_IJNSA_ILi128EEENSA_ILi64EEESG_EEENS_6half_tENS5_IJlSB_lEEESI_SJ_NS4_8TiledMMAINS4_8MMA_AtomIJNS4_4SM904GMMA25MMA_64x64x16_F32F16F16_SSILNSN_5MajorE0ELSP_0ELNSN_7ScaleInE1ELSQ_1EEEEEENS4_6LayoutINS5_IJNSA_ILi2EEESB_SB_EEENS5_IJSB_NSA_ILi0EEESW_EEEEENS5_IJNS4_10UnderscoreESZ_SZ_EEEEENS4_13SM90_TMA_LOADENS4_14ComposedLayoutINS4_7SwizzleILi3ELi4ELi3EEENS4_18smem_ptr_flag_bitsILi16EEENST_INS5_IJNSA_ILi8EEESG_EEENS5_IJSG_SB_EEEEEEEvNS4_8identityES12_S1C_vS1D_EENS_8epilogue10collective18CollectiveEpilogueINS1F_22Sm90TmaWarpSpecializedILi3ELi2ELi16ELb1ELb0EEEJSH_NS5_IJSF_NSA_ILi32EEEEEESI_SJ_SI_SJ_NS1F_6fusion15FusionCallbacksIS1J_NS1M_13LinCombEltActINS1F_6thread4GELUESI_fSI_fLNS_15FloatRoundStyleE2EEESH_S1L_JEEES12_NS13_INS14_ILi2ELi4ELi3EEES17_NST_INS5_IJS18_S1K_EEENS5_IJS1K_SB_EEEEEEENS4_17SM75_U32x4_LDSM_NENS4_14SM90_TMA_STOREES1Y_NS4_17SM90_U32x4_STSM_NENS4_9Copy_AtomIJS21_SI_EEEvEEEvvEEEEvNT_6ParamsE)
        /*0008*/ 	.word	0x000000a8


	//----- nvinfo : EIATTR_FRAME_SIZE
	.align		4
.L_18:
        /*000c*/ 	.byte	0x04, 0x11
        /*000e*/ 	.short	(.L_20 - .L_19)
	.align		4
.L_19:
        /*0010*/ 	.word	index@(_ZN7cutlass13device_kernelINS_4gemm6kernel13GemmUniversalIN4cute5tupleIJiiiiEEENS1_10collective13CollectiveMmaINS1_34MainloopSm90TmaGmmaWarpSpecializedILi8ENS5_IJNS4_1CILi1EEESB_SB_EEENS1_35KernelTmaWarpSpecializedCooperativeEEENS5_IJNSA_ILi128EEENSA_ILi64EEESG_EEENS_6half_tENS5_IJlSB_lEEESI_SJ_NS4_8TiledMMAINS4_8MMA_AtomIJNS4_4SM904GMMA25MMA_64x64x16_F32F16F16_SSILNSN_5MajorE0ELSP_0ELNSN_7ScaleInE1ELSQ_1EEEEEENS4_6LayoutINS5_IJNSA_ILi2EEESB_SB_EEENS5_IJSB_NSA_ILi0EEESW_EEEEENS5_IJNS4_10UnderscoreESZ_SZ_EEEEENS4_13SM90_TMA_LOADENS4_14ComposedLayoutINS4_7SwizzleILi3ELi4ELi3EEENS4_18smem_ptr_flag_bitsILi16EEENST_INS5_IJNSA_ILi8EEESG_EEENS5_IJSG_SB_EEEEEEEvNS4_8identityES12_S1C_vS1D_EENS_8epilogue10collective18CollectiveEpilogueINS1F_22Sm90TmaWarpSpecializedILi3ELi2ELi16ELb1ELb0EEEJSH_NS5_IJSF_NSA_ILi32EEEEEESI_SJ_SI_SJ_NS1F_6fusion15FusionCallbacksIS1J_NS1M_13LinCombEltActINS1F_6thread4GELUESI_fSI_fLNS_15FloatRoundStyleE2EEESH_S1L_JEEES12_NS13_INS14_ILi2ELi4ELi3EEES17_NST_INS5_IJS18_S1K_EEENS5_IJS1K_SB_EEEEEEENS4_17SM75_U32x4_LDSM_NENS4_14SM90_TMA_STOREES1Y_NS4_17SM90_U32x4_STSM_NENS4_9Copy_AtomIJS21_SI_EEEvEEEvvEEEEvNT_6ParamsE)
        /*0014*/ 	.word	0x00000000


	//----- nvinfo : EIATTR_MIN_STACK_SIZE
	.align		4
.L_20:
        /*0018*/ 	.byte	0x04, 0x12
        /*001a*/ 	.short	(.L_22 - .L_21)
	.align		4
.L_21:
        /*001c*/ 	.word	index@(_ZN7cutlass13device_kernelINS_4gemm6kernel13GemmUniversalIN4cute5tupleIJiiiiEEENS1_10collective13CollectiveMmaINS1_34MainloopSm90TmaGmmaWarpSpecializedILi8ENS5_IJNS4_1CILi1EEESB_SB_EEENS1_35KernelTmaWarpSpecializedCooperativeEEENS5_IJNSA_ILi128EEENSA_ILi64EEESG_EEENS_6half_tENS5_IJlSB_lEEESI_SJ_NS4_8TiledMMAINS4_8MMA_AtomIJNS4_4SM904GMMA25MMA_64x64x16_F32F16F16_SSILNSN_5MajorE0ELSP_0ELNSN_7ScaleInE1ELSQ_1EEEEEENS4_6LayoutINS5_IJNSA_ILi2EEESB_SB_EEENS5_IJSB_NSA_ILi0EEESW_EEEEENS5_IJNS4_10UnderscoreESZ_SZ_EEEEENS4_13SM90_TMA_LOADENS4_14ComposedLayoutINS4_7SwizzleILi3ELi4ELi3EEENS4_18smem_ptr_flag_bitsILi16EEENST_INS5_IJNSA_ILi8EEESG_EEENS5_IJSG_SB_EEEEEEEvNS4_8identityES12_S1C_vS1D_EENS_8epilogue10collective18CollectiveEpilogueINS1F_22Sm90TmaWarpSpecializedILi3ELi2ELi16ELb1ELb0EEEJSH_NS5_IJSF_NSA_ILi32EEEEEESI_SJ_SI_SJ_NS1F_6fusion15FusionCallbacksIS1J_NS1M_13LinCombEltActINS1F_6thread4GELUESI_fSI_fLNS_15FloatRoundStyleE2EEESH_S1L_JEEES12_NS13_INS14_ILi2ELi4ELi3EEES17_NST_INS5_IJS18_S1K_EEENS5_IJS1K_SB_EEEEEEENS4_17SM75_U32x4_LDSM_NENS4_14SM90_TMA_STOREES1Y_NS4_17SM90_U32x4_STSM_NENS4_9Copy_AtomIJS21_SI_EEEvEEEvvEEEEvNT_6ParamsE)
        /*0020*/ 	.word	0x00000000
.L_22:


//--------------------- .nv.compat                --------------------------
	.section	.nv.compat,"",@"SHT_CUDA_COMPAT_INFO"
	.align	4
        /*0000*/ 	.byte	0x02, 0x09, 0x01, 0x00, 0x02, 0x02, 0x04, 0x00, 0x02, 0x05, 0x05, 0x00, 0x03, 0x07, 0x01, 0x01
        /*0010*/ 	.byte	0x02, 0x03, 0x01, 0x00, 0x02, 0x06, 0x01, 0x00, 0x04, 0x0b, 0x08, 0x00, 0x00, 0x00, 0x00, 0x00
        /*0020*/ 	.byte	0x00, 0x00, 0x00, 0x00


//--------------------- .nv.info._ZN7cutlass13device_kernelINS_4gemm6kernel13GemmUniversalIN4cute5tupleIJiiiiEEENS1_10collective13CollectiveMmaINS1_34MainloopSm90TmaGmmaWarpSpecializedILi8ENS5_IJNS4_1CILi1EEESB_SB_EEENS1_35KernelTmaWarpSpecializedCooperativeEEENS5_IJNSA_ILi128EEENSA_ILi64EEESG_EEENS_6half_tENS5_IJlSB_lEEESI_SJ_NS4_8TiledMMAINS4_8MMA_AtomIJNS4_4SM904GMMA25MMA_64x64x16_F32F16F16_SSILNSN_5MajorE0ELSP_0ELNSN_7ScaleInE1ELSQ_1EEEEEENS4_6LayoutINS5_IJNSA_ILi2EEESB_SB_EEENS5_IJSB_NSA_ILi0EEESW_EEEEENS5_IJNS4_10UnderscoreESZ_SZ_EEEEENS4_13SM90_TMA_LOADENS4_14ComposedLayoutINS4_7SwizzleILi3ELi4ELi3EEENS4_18smem_ptr_flag_bitsILi16EEENST_INS5_IJNSA_ILi8EEESG_EEENS5_IJSG_SB_EEEEEEEvNS4_8identityES12_S1C_vS1D_EENS_8epilogue10collective18CollectiveEpilogueINS1F_22Sm90TmaWarpSpecializedILi3ELi2ELi16ELb1ELb0EEEJSH_NS5_IJSF_NSA_ILi32EEEEEESI_SJ_SI_SJ_NS1F_6fusion15FusionCallbacksIS1J_NS1M_13LinCombEltActINS1F_6thread4GELUESI_fSI_fLNS_15FloatRoundStyleE2EEESH_S1L_JEEES12_NS13_INS14_ILi2ELi4ELi3EEES17_NST_INS5_IJS18_S1K_EEENS5_IJS1K_SB_EEEEEEENS4_17SM75_U32x4_LDSM_NENS4_14SM90_TMA_STOREES1Y_NS4_17SM90_U32x4_STSM_NENS4_9Copy_AtomIJS21_SI_EEEvEEEvvEEEEvNT_6ParamsE --------------------------
	.section	.nv.info._ZN7cutlass13device_kernelINS_4gemm6kernel13GemmUniversalIN4cute5tupleIJiiiiEEENS1_10collective13CollectiveMmaINS1_34MainloopSm90TmaGmmaWarpSpecializedILi8ENS5_IJNS4_1CILi1EEESB_SB_EEENS1_35KernelTmaWarpSpecializedCooperativeEEENS5_IJNSA_ILi128EEENSA_ILi64EEESG_EEENS_6half_tENS5_IJlSB_lEEESI_SJ_NS4_8TiledMMAINS4_8MMA_AtomIJNS4_4SM904GMMA25MMA_64x64x16_F32F16F16_SSILNSN_5MajorE0ELSP_0ELNSN_7ScaleInE1ELSQ_1EEEEEENS4_6LayoutINS5_IJNSA_ILi2EEESB_SB_EEENS5_IJSB_NSA_ILi0EEESW_EEEEENS5_IJNS4_10UnderscoreESZ_SZ_EEEEENS4_13SM90_TMA_LOADENS4_14ComposedLayoutINS4_7SwizzleILi3ELi4ELi3EEENS4_18smem_ptr_flag_bitsILi16EEENST_INS5_IJNSA_ILi8EEESG_EEENS5_IJSG_SB_EEEEEEEvNS4_8identityES12_S1C_vS1D_EENS_8epilogue10collective18CollectiveEpilogueINS1F_22Sm90TmaWarpSpecializedILi3ELi2ELi16ELb1ELb0EEEJSH_NS5_IJSF_NSA_ILi32EEEEEESI_SJ_SI_SJ_NS1F_6fusion15FusionCallbacksIS1J_NS1M_13LinCombEltActINS1F_6thread4GELUESI_fSI_fLNS_15FloatRoundStyleE2EEESH_S1L_JEEES12_NS13_INS14_ILi2ELi4ELi3EEES17_NST_INS5_IJS18_S1K_EEENS5_IJS1K_SB_EEEEEEENS4_17SM75_U32x4_LDSM_NENS4_14SM90_TMA_STOREES1Y_NS4_17SM90_U32x4_STSM_NENS4_9Copy_AtomIJS21_SI_EEEvEEEvvEEEEvNT_6ParamsE,"",@"SHT_CUDA_INFO"
	.sectionflags	@""
	.align	4


	//----- nvinfo : EIATTR_CUDA_API_VERSION
	.align		4
        /*0000*/ 	.byte	0x04, 0x37
        /*0002*/ 	.short	(.L_24 - .L_23)
.L_23:
        /*0004*/ 	.word	0x00000082


	//----- nvinfo : EIATTR_KPARAM_INFO
	.align		4
.L_24:
        /*0008*/ 	.byte	0x04, 0x17
        /*000a*/ 	.short	(.L_26 - .L_25)
.L_25:
        /*000c*/ 	.word	0x00000000
        /*0010*/ 	.short	0x0000
        /*0012*/ 	.short	0x0070
        /*0014*/ 	.byte	0x00, 0xf0, 0x01, 0x1c


	//----- nvinfo : EIATTR_SPARSE_MMA_MASK
	.align		4
.L_26:
        /*0018*/ 	.byte	0x03, 0x50
        /*001a*/ 	.short	0x0000


	//----- nvinfo : EIATTR_MAXREG_COUNT
	.align		4
        /*001c*/ 	.byte	0x03, 0x1b
        /*001e*/ 	.short	0x00a8


	//----- nvinfo : EIATTR_NUM_BARRIERS
	.align		4
        /*0020*/ 	.byte	0x02, 0x4c
        /*0022*/ 	.byte	0x02
	.zero		1


	//----- nvinfo : EIATTR_EXTERNS
	.align		4
        /*0024*/ 	.byte	0x04, 0x0f
        /*0026*/ 	.short	(.L_28 - .L_27)


	//   ....[0]....
	.align		4
.L_27:
        /*0028*/ 	.word	index@(__assertfail)


	//----- nvinfo : EIATTR_MERCURY_ISA_VERSION
	.align		4
.L_28:
        /*002c*/ 	.byte	0x03, 0x5f
        /*002e*/ 	.short	0x0101


	//----- nvinfo : EIATTR_INT_WARP_WIDE_INSTR_OFFSETS
	.align		4
        /*0030*/ 	.byte	0x04, 0x31
        /*0032*/ 	.short	(.L_30 - .L_29)


	//   ....[0]....
.L_29:
        /*0034*/ 	.word	0x00000950


	//   ....[1]....
        /*0038*/ 	.word	0x00000960


	//   ....[2]....
        /*003c*/ 	.word	0x000009e0


	//----- nvinfo : EIATTR_COOP_GROUP_MASK_REGIDS
	.align		4
.L_30:
        /*0040*/ 	.byte	0x04, 0x29
        /*0042*/ 	.short	(.L_32 - .L_31)


	//   ....[0]....
.L_31:
        /*0044*/ 	.word	0xffffffff


	//   ....[1]....
        /*0048*/ 	.word	0xffffffff


	//   ....[2]....
        /*004c*/ 	.word	0xffffffff


	//   ....[3]....
        /*0050*/ 	.word	0xffffffff


	//   ....[4]....
        /*0054*/ 	.word	0xffffffff


	//   ....[5]....
        /*0058*/ 	.word	0xffffffff


	//----- nvinfo : EIATTR_COOP_GROUP_INSTR_OFFSETS
	.align		4
.L_32:
        /*005c*/ 	.byte	0x04, 0x28
        /*005e*/ 	.short	(.L_34 - .L_33)


	//   ....[0]....
.L_33:
        /*0060*/ 	.word	0x00000070


	//   ....[1]....
        /*0064*/ 	.word	0x00000080


	//   ....[2]....
        /*0068*/ 	.word	0x00000440


	//   ....[3]....
        /*006c*/ 	.word	0x00000680


	//   ....[4]....
        /*0070*/ 	.word	0x00000810


	//   ....[5]....
        /*0074*/ 	.word	0x00001520


	//----- nvinfo : EIATTR_REG_RECONFIG
	.align		4
.L_34:
        /*0078*/ 	.byte	0x01, 0x54
	.zero		2


	//----- nvinfo : EIATTR_SYSCALL_OFFSETS
	.align		4
        /*007c*/ 	.byte	0x04, 0x46
        /*007e*/ 	.short	(.L_36 - .L_35)


	//   ....[0]....
.L_35:
        /*0080*/ 	.word	0x000016f0


	//   ....[1]....
        /*0084*/ 	.word	0x000020e0


	//   ....[2]....
        /*0088*/ 	.word	0x000021d0


	//----- nvinfo : EIATTR_MBARRIER_INSTR_OFFSETS
	.align		4
.L_36:
        /*008c*/ 	.byte	0x04, 0x39
        /*008e*/ 	.short	(.L_38 - .L_37)


	//   ....[0]....
.L_37:
        /*0090*/ 	.word	0x00000560
        /*0094*/ 	.word	0x000000ff
        /*0098*/ 	.word	0x00000000
        /*009c*/ 	.short	0x0100
        /*009e*/ 	.byte	0x08
	.zero		1


	//   ....[1]....
        /*00a0*/ 	.word	0x00000570
        /*00a4*/ 	.word	0x000000ff
        /*00a8*/ 	.word	0x00000040
        /*00ac*/ 	.short	0x0100
        /*00ae*/ 	.byte	0x08
	.zero		1


	//   ....[2]....
        /*00b0*/ 	.word	0x00000580
        /*00b4*/ 	.word	0x000000ff
        /*00b8*/ 	.word	0x00000008
        /*00bc*/ 	.short	0x0100
        /*00be*/ 	.byte	0x08
	.zero		1


	//   ....[3]....
        /*00c0*/ 	.word	0x00000590
        /*00c4*/ 	.word	0x000000ff
        /*00c8*/ 	.word	0x00000048
        /*00cc*/ 	.short	0x0100
        /*00ce*/ 	.byte	0x08
	.zero		1


	//   ....[4]....
        /*00d0*/ 	.word	0x000005a0
        /*00d4*/ 	.word	0x000000ff
        /*00d8*/ 	.word	0x00000010
        /*00dc*/ 	.short	0x0100
        /*00de*/ 	.byte	0x08
	.zero		1


	//   ....[5]....
        /*00e0*/ 	.word	0x000005b0
        /*00e4*/ 	.word	0x000000ff
        /*00e8*/ 	.word	0x00000050
        /*00ec*/ 	.short	0x0100
        /*00ee*/ 	.byte	0x08
	.zero		1


	//   ....[6]....
        /*00f0*/ 	.word	0x000005c0
        /*00f4*/ 	.word	0x000000ff
        /*00f8*/ 	.word	0x00000018
        /*00fc*/ 	.short	0x0100
        /*00fe*/ 	.byte	0x08
	.zero		1


	//   ....[7]....
        /*0100*/ 	.word	0x000005d0
        /*0104*/ 	.word	0x000000ff
        /*0108*/ 	.word	0x00000058
        /*010c*/ 	.short	0x0100
        /*010e*/ 	.byte	0x08
	.zero		1


	//   ....[8]....
        /*0110*/ 	.word	0x000005e0
        /*0114*/ 	.word	0x000000ff
        /*0118*/ 	.word	0x00000020
        /*011c*/ 	.short	0x0100
        /*011e*/ 	.byte	0x08
	.zero		1


	//   ....[9]....
        /*0120*/ 	.word	0x000005f0
        /*0124*/ 	.word	0x000000ff
        /*0128*/ 	.word	0x00000060
        /*012c*/ 	.short	0x0100
        /*012e*/ 	.byte	0x08
	.zero		1


	//   ....[10]....
        /*0130*/ 	.word	0x00000600
        /*0134*/ 	.word	0x000000ff
        /*0138*/ 	.word	0x00000028
        /*013c*/ 	.short	0x0100
        /*013e*/ 	.byte	0x08
	.zero		1


	//   ....[11]....
        /*0140*/ 	.word	0x00000610
        /*0144*/ 	.word	0x000000ff
        /*0148*/ 	.word	0x00000068
        /*014c*/ 	.short	0x0100
        /*014e*/ 	.byte	0x08
	.zero		1


	//   ....[12]....
        /*0150*/ 	.word	0x00000620
        /*0154*/ 	.word	0x000000ff
        /*0158*/ 	.word	0x00000030
        /*015c*/ 	.short	0x0100
        /*015e*/ 	.byte	0x08
	.zero		1


	//   ....[13]....
        /*0160*/ 	.word	0x00000630
        /*0164*/ 	.word	0x000000ff
        /*0168*/ 	.word	0x00000070
        /*016c*/ 	.short	0x0100
        /*016e*/ 	.byte	0x08
	.zero		1


	//   ....[14]....
        /*0170*/ 	.word	0x00000640
        /*0174*/ 	.word	0x000000ff
        /*0178*/ 	.word	0x00000038
        /*017c*/ 	.short	0x0100
        /*017e*/ 	.byte	0x08
	.zero		1


	//   ....[15]....
        /*0180*/ 	.word	0x00000650
        /*0184*/ 	.word	0x000000ff
        /*0188*/ 	.word	0x00000078
        /*018c*/ 	.short	0x0100
        /*018e*/ 	.byte	0x08
	.zero		1


	//   ....[16]....
        /*0190*/ 	.word	0x000007a0
        /*0194*/ 	.word	0x000000ff
        /*0198*/ 	.word	0x00000080
        /*019c*/ 	.short	0x0100
        /*019e*/ 	.byte	0x08
	.zero		1


	//   ....[17]....
        /*01a0*/ 	.word	0x000007b0
        /*01a4*/ 	.word	0x000000ff
        /*01a8*/ 	.word	0x00000098
        /*01ac*/ 	.short	0x0100
        /*01ae*/ 	.byte	0x08
	.zero		1


	//   ....[18]....
        /*01b0*/ 	.word	0x000007c0
        /*01b4*/ 	.word	0x000000ff
        /*01b8*/ 	.word	0x00000088
        /*01bc*/ 	.short	0x0100
        /*01be*/ 	.byte	0x08
	.zero		1


	//   ....[19]....
        /*01c0*/ 	.word	0x000007d0
        /*01c4*/ 	.word	0x000000ff
        /*01c8*/ 	.word	0x000000a0
        /*01cc*/ 	.short	0x0100
        /*01ce*/ 	.byte	0x08
	.zero		1


	//   ....[20]....
        /*01d0*/ 	.word	0x000007e0
        /*01d4*/ 	.word	0x000000ff
        /*01d8*/ 	.word	0x00000090
        /*01dc*/ 	.short	0x0100
        /*01de*/ 	.byte	0x08
	.zero		1


	//   ....[21]....
        /*01e0*/ 	.word	0x000007f0
        /*01e4*/ 	.word	0x000000ff
        /*01e8*/ 	.word	0x000000a8
        /*01ec*/ 	.short	0x0100
        /*01ee*/ 	.byte	0x08
	.zero		1


	//   ....[22]....
        /*01f0*/ 	.word	0x00000a80
        /*01f4*/ 	.word	0x000000ff
        /*01f8*/ 	.word	0x000000b0
        /*01fc*/ 	.short	0x0100
        /*01fe*/ 	.byte	0x08
	.zero		1


	//   ....[23]....
        /*0200*/ 	.word	0x00000ae0
        /*0204*/ 	.word	0x000000ff
        /*0208*/ 	.word	0x000000b8
        /*020c*/ 	.short	0x0100
        /*020e*/ 	.byte	0x08
	.zero		1


	//   ....[24]....
        /*0210*/ 	.word	0x00001760
        /*0214*/ 	.word	0x00000003
        /*0218*/ 	.word	0x00000000
        /*021c*/ 	.short	0x010a
        /*021e*/ 	.byte	0x3f
	.zero		1


	//   ....[25]....
        /*0220*/ 	.word	0x000017a0
        /*0224*/ 	.word	0x00000003
        /*0228*/ 	.word	0x00000000
        /*022c*/ 	.short	0x010a
        /*022e*/ 	.byte	0x3f
	.zero		1


	//   ....[26]....
        /*0230*/ 	.word	0x00001af0
        /*0234*/ 	.word	0x000000ff
        /*0238*/ 	.word	0x00000000
        /*023c*/ 	.short	0x010a
        /*023e*/ 	.byte	0x04
	.zero		1


	//   ....[27]....
        /*0240*/ 	.word	0x00001b30
        /*0244*/ 	.word	0x000000ff
        /*0248*/ 	.word	0x00000000
        /*024c*/ 	.short	0x010a
        /*024e*/ 	.byte	0x04
	.zero		1


	//   ....[28]....
        /*0250*/ 	.word	0x00001d90
        /*0254*/ 	.word	0x000000ff
        /*0258*/ 	.word	0x00000000
        /*025c*/ 	.short	0x0101
        /*025e*/ 	.byte	0x04
	.zero		1


	//   ....[29]....
        /*0260*/ 	.word	0x00001f40
        /*0264*/ 	.word	0x000000ff
        /*0268*/ 	.word	0x00000000
        /*026c*/ 	.short	0x0101
        /*026e*/ 	.byte	0x04
	.zero		1


	//   ....[30]....
        /*0270*/ 	.word	0x000026c0
        /*0274*/ 	.word	0x00000003
        /*0278*/ 	.word	0x00000080
        /*027c*/ 	.short	0x010a
        /*027e*/ 	.byte	0x3f
	.zero		1


	//   ....[31]....
        /*0280*/ 	.word	0x00004a60
        /*0284*/ 	.word	0x000000ff
        /*0288*/ 	.word	0x00000000
        /*028c*/ 	.short	0x0101
        /*028e*/ 	.byte	0x04
	.zero		1


	//   ....[32]....
        /*0290*/ 	.word	0x00004b60
        /*0294*/ 	.word	0x0000001c
        /*0298*/ 	.word	0x00000080
        /*029c*/ 	.short	0x010a
        /*029e*/ 	.byte	0x3f
	.zero		1


	//   ....[33]....
        /*02a0*/ 	.word	0x00006ad0
        /*02a4*/ 	.word	0x000000ff
        /*02a8*/ 	.word	0x00000000
        /*02ac*/ 	.short	0x0101
        /*02ae*/ 	.byte	0x04
	.zero		1


	//   ....[34]....
        /*02b0*/ 	.word	0x00007450
        /*02b4*/ 	.word	0x000000ff
        /*02b8*/ 	.word	0x00000000
        /*02bc*/ 	.short	0x0101
        /*02be*/ 	.byte	0x04
	.zero		1


	//   ....[35]....
        /*02c0*/ 	.word	0x00007b30
        /*02c4*/ 	.word	0x000000ff
        /*02c8*/ 	.word	0x000000b8
        /*02cc*/ 	.short	0x010a
        /*02ce*/ 	.byte	0x04
	.zero		1


	//   ....[36]....
        /*02d0*/ 	.word	0x00007f70
        /*02d4*/ 	.word	0x000000ff
        /*02d8*/ 	.word	0x00000098
        /*02dc*/ 	.short	0x010a
        /*02de*/ 	.byte	0x05
	.zero		1


	//   ....[37]....
        /*02e0*/ 	.word	0x00008070
        /*02e4*/ 	.word	0x000000ff
        /*02e8*/ 	.word	0x00000080
        /*02ec*/ 	.short	0x010b
        /*02ee*/ 	.byte	0x05
	.zero		1


	//   ....[38]....
        /*02f0*/ 	.word	0x00008100
        /*02f4*/ 	.word	0x000000ff
        /*02f8*/ 	.word	0x00000000
        /*02fc*/ 	.short	0x0101
        /*02fe*/ 	.byte	0x05
	.zero		1


	//   ....[39]....
        /*0300*/ 	.word	0x00008170
        /*0304*/ 	.word	0x000000ff
        /*0308*/ 	.word	0x00000098
        /*030c*/ 	.short	0x010a
        /*030e*/ 	.byte	0x04
	.zero		1


	//   ....[40]....
        /*0310*/ 	.word	0x00008290
        /*0314*/ 	.word	0x000000ff
        /*0318*/ 	.word	0x00000080
        /*031c*/ 	.short	0x010b
        /*031e*/ 	.byte	0x04
	.zero		1


	//   ....[41]....
        /*0320*/ 	.word	0x00008370
        /*0324*/ 	.word	0x000000ff
        /*0328*/ 	.word	0x00000000
        /*032c*/ 	.short	0x0101
        /*032e*/ 	.byte	0x04
	.zero		1


	//   ....[42]....
        /*0330*/ 	.word	0x00008a20
        /*0334*/ 	.word	0x00000003
        /*0338*/ 	.word	0x00000098
        /*033c*/ 	.short	0x010a
        /*033e*/ 	.byte	0x3f
	.zero		1


	//   ....[43]....
        /*0340*/ 	.word	0x00008af0
        /*0344*/ 	.word	0x00000005
        /*0348*/ 	.word	0x00000098
        /*034c*/ 	.short	0x010a
        /*034e*/ 	.byte	0x3f
	.zero		1


	//   ....[44]....
        /*0350*/ 	.word	0x00008ba0
        /*0354*/ 	.word	0x00000003
        /*0358*/ 	.word	0x00000098
        /*035c*/ 	.short	0x010a
        /*035e*/ 	.byte	0x3f
	.zero		1


	//   ....[45]....
        /*0360*/ 	.word	0x00008ed0
        /*0364*/ 	.word	0x0000000f
        /*0368*/ 	.word	0x00000040
        /*036c*/ 	.short	0x010a
        /*036e*/ 	.byte	0x3f
	.zero		1


	//   ....[46]....
        /*0370*/ 	.word	0x00009290
        /*0374*/ 	.word	0x00000005
        /*0378*/ 	.word	0x000000b8
        /*037c*/ 	.short	0x0101
        /*037e*/ 	.byte	0x3f
	.zero		1


	//   ....[47]....
        /*0380*/ 	.word	0x000099a0
        /*0384*/ 	.word	0x00000007
        /*0388*/ 	.word	0x00000000
        /*038c*/ 	.short	0x010a
        /*038e*/ 	.byte	0x3f
	.zero		1


	//   ....[48]....
        /*0390*/ 	.word	0x00009a20
        /*0394*/ 	.word	0x00000006
        /*0398*/ 	.word	0x00000000
        /*039c*/ 	.short	0x010a
        /*039e*/ 	.byte	0x3f
	.zero		1


	//   ....[49]....
        /*03a0*/ 	.word	0x00009ab0
        /*03a4*/ 	.word	0x00000007
        /*03a8*/ 	.word	0x00000000
        /*03ac*/ 	.short	0x010a
        /*03ae*/ 	.byte	0x3f
	.zero		1


	//   ....[50]....
        /*03b0*/ 	.word	0x00009b40
        /*03b4*/ 	.word	0x00000006
        /*03b8*/ 	.word	0x00000000
        /*03bc*/ 	.short	0x010a
        /*03be*/ 	.byte	0x3f
	.zero		1


	//   ....[51]....
        /*03c0*/ 	.word	0x00009bd0
        /*03c4*/ 	.word	0x00000007
        /*03c8*/ 	.word	0x00000000
        /*03cc*/ 	.short	0x010a
        /*03ce*/ 	.byte	0x3f
	.zero		1


	//   ....[52]....
        /*03d0*/ 	.word	0x00009c60
        /*03d4*/ 	.word	0x00000006
        /*03d8*/ 	.word	0x00000000
        /*03dc*/ 	.short	0x010a
        /*03de*/ 	.byte	0x3f
	.zero		1


	//   ....[53]....
        /*03e0*/ 	.word	0x00009cf0
        /*03e4*/ 	.word	0x00000007
        /*03e8*/ 	.word	0x00000000
        /*03ec*/ 	.short	0x010a
        /*03ee*/ 	.byte	0x3f
	.zero		1


	//   ....[54]....
        /*03f0*/ 	.word	0x00009d80
        /*03f4*/ 	.word	0x00000005
        /*03f8*/ 	.word	0x00000000
        /*03fc*/ 	.short	0x010a
        /*03fe*/ 	.byte	0x3f
	.zero		1


	//   ....[55]....
        /*0400*/ 	.word	0x00009de0
        /*0404*/ 	.word	0x00000003
        /*0408*/ 	.word	0x00000000
        /*040c*/ 	.short	0x010a
        /*040e*/ 	.byte	0x3f
	.zero		1


	//   ....[56]....
        /*0410*/ 	.word	0x00009e40
        /*0414*/ 	.word	0x00000004
        /*0418*/ 	.word	0x00000000
        /*041c*/ 	.short	0x010a
        /*041e*/ 	.byte	0x3f
	.zero		1


	//   ....[57]....
        /*0420*/ 	.word	0x00009e90
        /*0424*/ 	.word	0x00000003
        /*0428*/ 	.word	0x00000080
        /*042c*/ 	.short	0x010a
        /*042e*/ 	.byte	0x3f
	.zero		1


	//   ....[58]....
        /*0430*/ 	.word	0x00009ee0
        /*0434*/ 	.word	0x0000001c
        /*0438*/ 	.word	0x00000080
        /*043c*/ 	.short	0x010a
        /*043e*/ 	.byte	0x3f
	.zero		1


	//   ....[59]....
        /*0440*/ 	.word	0x00009f40
        /*0444*/ 	.word	0x00000003
        /*0448*/ 	.word	0x000000b8
        /*044c*/ 	.short	0x010a
        /*044e*/ 	.byte	0x3f
	.zero		1


	//   ....[60]....
        /*0450*/ 	.word	0x00009fa0
        /*0454*/ 	.word	0x00000005
        /*0458*/ 	.word	0x00000098
        /*045c*/ 	.short	0x010a
        /*045e*/ 	.byte	0x3f
	.zero		1


	//   ....[61]....
        /*0460*/ 	.word	0x0000a000
        /*0464*/ 	.word	0x00000005
        /*0468*/ 	.word	0x00000098
        /*046c*/ 	.short	0x010a
        /*046e*/ 	.byte	0x3f
	.zero		1


	//   ....[62]....
        /*0470*/ 	.word	0x0000a050
        /*0474*/ 	.word	0x00000003
        /*0478*/ 	.word	0x00000098
        /*047c*/ 	.short	0x010a
        /*047e*/ 	.byte	0x3f
	.zero		1


	//   ....[63]....
        /*0480*/ 	.word	0x0000a0a0
        /*0484*/ 	.word	0x00000005
        /*0488*/ 	.word	0x00000098
        /*048c*/ 	.short	0x010a
        /*048e*/ 	.byte	0x3f
	.zero		1


	//   ....[64]....
        /*0490*/ 	.word	0x0000a170
        /*0494*/ 	.word	0x0000000f
        /*0498*/ 	.word	0x00000040
        /*049c*/ 	.short	0x010a
        /*049e*/ 	.byte	0x3f
	.zero		1


	//   ....[65]....
        /*04a0*/ 	.word	0x0000a240
        /*04a4*/ 	.word	0x00000007
        /*04a8*/ 	.word	0x00000000
        /*04ac*/ 	.short	0x010a
        /*04ae*/ 	.byte	0x3f
	.zero		1


	//   ....[66]....
        /*04b0*/ 	.word	0x0000a290
        /*04b4*/ 	.word	0x00000006
        /*04b8*/ 	.word	0x00000000
        /*04bc*/ 	.short	0x010a
        /*04be*/ 	.byte	0x3f
	.zero		1


	//   ....[67]....
        /*04c0*/ 	.word	0x0000a2e0
        /*04c4*/ 	.word	0x00000007
        /*04c8*/ 	.word	0x00000000
        /*04cc*/ 	.short	0x010a
        /*04ce*/ 	.byte	0x3f
	.zero		1


	//   ....[68]....
        /*04d0*/ 	.word	0x0000a330
        /*04d4*/ 	.word	0x00000006
        /*04d8*/ 	.word	0x00000000
        /*04dc*/ 	.short	0x010a
        /*04de*/ 	.byte	0x3f
	.zero		1


	//   ....[69]....
        /*04e0*/ 	.word	0x0000a380
        /*04e4*/ 	.word	0x00000007
        /*04e8*/ 	.word	0x00000000
        /*04ec*/ 	.short	0x010a
        /*04ee*/ 	.byte	0x3f
	.zero		1


	//   ....[70]....
        /*04f0*/ 	.word	0x0000a3d0
        /*04f4*/ 	.word	0x00000006
        /*04f8*/ 	.word	0x00000000
        /*04fc*/ 	.short	0x010a
        /*04fe*/ 	.byte	0x3f
	.zero		1


	//   ....[71]....
        /*0500*/ 	.word	0x0000a420
        /*0504*/ 	.word	0x00000007
        /*0508*/ 	.word	0x00000000
        /*050c*/ 	.short	0x010a
        /*050e*/ 	.byte	0x3f
	.zero		1


	//----- nvinfo : EIATTR_NUM_MBARRIERS
	.align		4
.L_38:
        /*0510*/ 	.byte	0x03, 0x38
        /*0512*/ 	.short	0x0018


	//----- nvinfo : EIATTR_EXIT_INSTR_OFFSETS
	.align		4
        /*0514*/ 	.byte	0x04, 0x1c
        /*0516*/ 	.short	(.L_40 - .L_39)


	//   ....[0]....
.L_39:
        /*0518*/ 	.word	0x00009dd0


	//----- nvinfo : EIATTR_MAX_THREADS
	.align		4
.L_40:
        /*051c*/ 	.byte	0x04, 0x05
        /*051e*/ 	.short	(.L_42 - .L_41)
.L_41:
        /*0520*/ 	.word	0x00000180
        /*0524*/ 	.word	0x00000001
        /*0528*/ 	.word	0x00000001


	//----- nvinfo : EIATTR_CRS_STACK_SIZE
	.align		4
.L_42:
        /*052c*/ 	.byte	0x04, 0x1e
        /*052e*/ 	.short	(.L_44 - .L_43)
.L_43:
        /*0530*/ 	.word	0x00000000


	//----- nvinfo : EIATTR_CBANK_PARAM_SIZE
	.align		4
.L_44:
        /*0534*/ 	.byte	0x03, 0x19
        /*0536*/ 	.short	0x0770


	//----- nvinfo : EIATTR_PARAM_CBANK
	.align		4
        /*0538*/ 	.byte	0x04, 0x0a
        /*053a*/ 	.short	(.L_46 - .L_45)
	.align		4
.L_45:
        /*053c*/ 	.word	index@(.nv.constant0._ZN7cutlass13device_kernelINS_4gemm6kernel13GemmUniversalIN4cute5tupleIJiiiiEEENS1_10collective13CollectiveMmaINS1_34MainloopSm90TmaGmmaWarpSpecializedILi8ENS5_IJNS4_1CILi1EEESB_SB_EEENS1_35KernelTmaWarpSpecializedCooperativeEEENS5_IJNSA_ILi128EEENSA_ILi64EEESG_EEENS_6half_tENS5_IJlSB_lEEESI_SJ_NS4_8TiledMMAINS4_8MMA_AtomIJNS4_4SM904GMMA25MMA_64x64x16_F32F16F16_SSILNSN_5MajorE0ELSP_0ELNSN_7ScaleInE1ELSQ_1EEEEEENS4_6LayoutINS5_IJNSA_ILi2EEESB_SB_EEENS5_IJSB_NSA_ILi0EEESW_EEEEENS5_IJNS4_10UnderscoreESZ_SZ_EEEEENS4_13SM90_TMA_LOADENS4_14ComposedLayoutINS4_7SwizzleILi3ELi4ELi3EEENS4_18smem_ptr_flag_bitsILi16EEENST_INS5_IJNSA_ILi8EEESG_EEENS5_IJSG_SB_EEEEEEEvNS4_8identityES12_S1C_vS1D_EENS_8epilogue10collective18CollectiveEpilogueINS1F_22Sm90TmaWarpSpecializedILi3ELi2ELi16ELb1ELb0EEEJSH_NS5_IJSF_NSA_ILi32EEEEEESI_SJ_SI_SJ_NS1F_6fusion15FusionCallbacksIS1J_NS1M_13LinCombEltActINS1F_6thread4GELUESI_fSI_fLNS_15FloatRoundStyleE2EEESH_S1L_JEEES12_NS13_INS14_ILi2ELi4ELi3EEES17_NST_INS5_IJS18_S1K_EEENS5_IJS1K_SB_EEEEEEENS4_17SM75_U32x4_LDSM_NENS4_14SM90_TMA_STOREES1Y_NS4_17SM90_U32x4_STSM_NENS4_9Copy_AtomIJS21_SI_EEEvEEEvvEEEEvNT_6ParamsE)
        /*0540*/ 	.short	0x0210
        /*0542*/ 	.short	0x0770


	//----- nvinfo : EIATTR_SW_WAR
	.align		4
.L_46:
        /*0544*/ 	.byte	0x04, 0x36
        /*0546*/ 	.short	(.L_48 - .L_47)
.L_47:
        /*0548*/ 	.word	0x00000008
.L_48:


//--------------------- .nv.callgraph             --------------------------
	.section	.nv.callgraph,"",@"SHT_CUDA_CALLGRAPH"
	.align	4
	.sectionentsize	8
	.align		4
        /*0000*/ 	.word	0x00000000
	.align		4
        /*0004*/ 	.word	0xffffffff
	.align		4
        /*0008*/ 	.word	index@(_ZN7cutlass13device_kernelINS_4gemm6kernel13GemmUniversalIN4cute5tupleIJiiiiEEENS1_10collective13CollectiveMmaINS1_34MainloopSm90TmaGmmaWarpSpecializedILi8ENS5_IJNS4_1CILi1EEESB_SB_EEENS1_35KernelTmaWarpSpecializedCooperativeEEENS5_IJNSA_ILi128EEENSA_ILi64EEESG_EEENS_6half_tENS5_IJlSB_lEEESI_SJ_NS4_8TiledMMAINS4_8MMA_AtomIJNS4_4SM904GMMA25MMA_64x64x16_F32F16F16_SSILNSN_5MajorE0ELSP_0ELNSN_7ScaleInE1ELSQ_1EEEEEENS4_6LayoutINS5_IJNSA_ILi2EEESB_SB_EEENS5_IJSB_NSA_ILi0EEESW_EEEEENS5_IJNS4_10UnderscoreESZ_SZ_EEEEENS4_13SM90_TMA_LOADENS4_14ComposedLayoutINS4_7SwizzleILi3ELi4ELi3EEENS4_18smem_ptr_flag_bitsILi16EEENST_INS5_IJNSA_ILi8EEESG_EEENS5_IJSG_SB_EEEEEEEvNS4_8identityES12_S1C_vS1D_EENS_8epilogue10collective18CollectiveEpilogueINS1F_22Sm90TmaWarpSpecializedILi3ELi2ELi16ELb1ELb0EEEJSH_NS5_IJSF_NSA_ILi32EEEEEESI_SJ_SI_SJ_NS1F_6fusion15FusionCallbacksIS1J_NS1M_13LinCombEltActINS1F_6thread4GELUESI_fSI_fLNS_15FloatRoundStyleE2EEESH_S1L_JEEES12_NS13_INS14_ILi2ELi4ELi3EEES17_NST_INS5_IJS18_S1K_EEENS5_IJS1K_SB_EEEEEEENS4_17SM75_U32x4_LDSM_NENS4_14SM90_TMA_STOREES1Y_NS4_17SM90_U32x4_STSM_NENS4_9Copy_AtomIJS21_SI_EEEvEEEvvEEEEvNT_6ParamsE)
	.align		4
        /*000c*/ 	.word	index@(__assertfail)
	.align		4
        /*0010*/ 	.word	0x00000000
	.align		4
        /*0014*/ 	.word	0xfffffffe
	.align		4
        /*0018*/ 	.word	0x00000000
	.align		4
        /*001c*/ 	.word	0xfffffffd
	.align		4
        /*0020*/ 	.word	0x00000000
	.align		4
        /*0024*/ 	.word	0xfffffffc


//--------------------- .nv.constant4             --------------------------
	.section	.nv.constant4,"a",@progbits
	.align	8
	.align		8
.nv.constant4:
        /*0000*/ 	.dword	__assertfail
	.align		8
        /*0008*/ 	.dword	__unnamed_1
	.align		8
        /*0010*/ 	.dword	__unnamed_2
	.align		8
        /*0018*/ 	.dword	_ZN39_INTERNAL_c28c06f0_4_k_cu_be1ef4fc_26164cuda3std3__45__cpo5beginE
	.align		8
        /*0020*/ 	.dword	_ZN39_INTERNAL_c28c06f0_4_k_cu_be1ef4fc_26164cuda3std3__45__cpo3endE
	.align		8
        /*0028*/ 	.dword	_ZN39_INTERNAL_c28c06f0_4_k_cu_be1ef4fc_26164cuda3std3__45__cpo6cbeginE
	.align		8
        /*0030*/ 	.dword	_ZN39_INTERNAL_c28c06f0_4_k_cu_be1ef4fc_26164cuda3std3__45__cpo4cendE
	.align		8
        /*0038*/ 	.dword	_ZN39_INTERNAL_c28c06f0_4_k_cu_be1ef4fc_26164cuda3std3__441_GLOBAL__N__c28c06f0_4_k_cu_be1ef4fc_26166ignoreE
	.align		8
        /*0040*/ 	.dword	_ZN39_INTERNAL_c28c06f0_4_k_cu_be1ef4fc_26164cuda3std3__419piecewise_constructE
	.align		8
        /*0048*/ 	.dword	_ZN39_INTERNAL_c28c06f0_4_k_cu_be1ef4fc_26164cuda3std3__48in_placeE
	.align		8
        /*0050*/ 	.dword	_ZN39_INTERNAL_c28c06f0_4_k_cu_be1ef4fc_26164cuda3std6ranges3__45__cpo4swapE
	.align		8
        /*0058*/ 	.dword	_ZN39_INTERNAL_c28c06f0_4_k_cu_be1ef4fc_26164cuda3std6ranges3__45__cpo9iter_moveE
	.align		8
        /*0060*/ 	.dword	_ZN39_INTERNAL_c28c06f0_4_k_cu_be1ef4fc_26164cute7productE
	.align		8
        /*0068*/ 	.dword	_ZN39_INTERNAL_c28c06f0_4_k_cu_be1ef4fc_26164cute1_E
	.align		8
        /*0070*/ 	.dword	$str$22
	.align		8
        /*0078*/ 	.dword	$str$23
	.align		8
        /*0080*/ 	.dword	$str$26
	.align		8
        /*0088*/ 	.dword	$str$27


//--------------------- .text._ZN7cutlass13device_kernelINS_4gemm6kernel13GemmUniversalIN4cute5tupleIJiiiiEEENS1_10collective13CollectiveMmaINS1_34MainloopSm90TmaGmmaWarpSpecializedILi8ENS5_IJNS4_1CILi1EEESB_SB_EEENS1_35KernelTmaWarpSpecializedCooperativeEEENS5_IJNSA_ILi128EEENSA_ILi64EEESG_EEENS_6half_tENS5_IJlSB_lEEESI_SJ_NS4_8TiledMMAINS4_8MMA_AtomIJNS4_4SM904GMMA25MMA_64x64x16_F32F16F16_SSILNSN_5MajorE0ELSP_0ELNSN_7ScaleInE1ELSQ_1EEEEEENS4_6LayoutINS5_IJNSA_ILi2EEESB_SB_EEENS5_IJSB_NSA_ILi0EEESW_EEEEENS5_IJNS4_10UnderscoreESZ_SZ_EEEEENS4_13SM90_TMA_LOADENS4_14ComposedLayoutINS4_7SwizzleILi3ELi4ELi3EEENS4_18smem_ptr_flag_bitsILi16EEENST_INS5_IJNSA_ILi8EEESG_EEENS5_IJSG_SB_EEEEEEEvNS4_8identityES12_S1C_vS1D_EENS_8epilogue10collective18CollectiveEpilogueINS1F_22Sm90TmaWarpSpecializedILi3ELi2ELi16ELb1ELb0EEEJSH_NS5_IJSF_NSA_ILi32EEEEEESI_SJ_SI_SJ_NS1F_6fusion15FusionCallbacksIS1J_NS1M_13LinCombEltActINS1F_6thread4GELUESI_fSI_fLNS_15FloatRoundStyleE2EEESH_S1L_JEEES12_NS13_INS14_ILi2ELi4ELi3EEES17_NST_INS5_IJS18_S1K_EEENS5_IJS1K_SB_EEEEEEENS4_17SM75_U32x4_LDSM_NENS4_14SM90_TMA_STOREES1Y_NS4_17SM90_U32x4_STSM_NENS4_9Copy_AtomIJS21_SI_EEEvEEEvvEEEEvNT_6ParamsE --------------------------
	.section	.text._ZN7cutlass13device_kernelINS_4gemm6kernel13GemmUniversalIN4cute5tupleIJiiiiEEENS1_10collective13CollectiveMmaINS1_34MainloopSm90TmaGmmaWarpSpecializedILi8ENS5_IJNS4_1CILi1EEESB_SB_EEENS1_35KernelTmaWarpSpecializedCooperativeEEENS5_IJNSA_ILi128EEENSA_ILi64EEESG_EEENS_6half_tENS5_IJlSB_lEEESI_SJ_NS4_8TiledMMAINS4_8MMA_AtomIJNS4_4SM904GMMA25MMA_64x64x16_F32F16F16_SSILNSN_5MajorE0ELSP_0ELNSN_7ScaleInE1ELSQ_1EEEEEENS4_6LayoutINS5_IJNSA_ILi2EEESB_SB_EEENS5_IJSB_NSA_ILi0EEESW_EEEEENS5_IJNS4_10UnderscoreESZ_SZ_EEEEENS4_13SM90_TMA_LOADENS4_14ComposedLayoutINS4_7SwizzleILi3ELi4ELi3EEENS4_18smem_ptr_flag_bitsILi16EEENST_INS5_IJNSA_ILi8EEESG_EEENS5_IJSG_SB_EEEEEEEvNS4_8identityES12_S1C_vS1D_EENS_8epilogue10collective18CollectiveEpilogueINS1F_22Sm90TmaWarpSpecializedILi3ELi2ELi16ELb1ELb0EEEJSH_NS5_IJSF_NSA_ILi32EEEEEESI_SJ_SI_SJ_NS1F_6fusion15FusionCallbacksIS1J_NS1M_13LinCombEltActINS1F_6thread4GELUESI_fSI_fLNS_15FloatRoundStyleE2EEESH_S1L_JEEES12_NS13_INS14_ILi2ELi4ELi3EEES17_NST_INS5_IJS18_S1K_EEENS5_IJS1K_SB_EEEEEEENS4_17SM75_U32x4_LDSM_NENS4_14SM90_TMA_STOREES1Y_NS4_17SM90_U32x4_STSM_NENS4_9Copy_AtomIJS21_SI_EEEvEEEvvEEEEvNT_6ParamsE,"ax",@progbits
	.align	128
.text._ZN7cutlass13device_kernelINS_4gemm6kernel13GemmUniversalIN4cute5tupleIJiiiiEEENS1_10collective13CollectiveMmaINS1_34MainloopSm90TmaGmmaWarpSpecializedILi8ENS5_IJNS4_1CILi1EEESB_SB_EEENS1_35KernelTmaWarpSpecializedCooperativeEEENS5_IJNSA_ILi128EEENSA_ILi64EEESG_EEENS_6half_tENS5_IJlSB_lEEESI_SJ_NS4_8TiledMMAINS4_8MMA_AtomIJNS4_4SM904GMMA25MMA_64x64x16_F32F16F16_SSILNSN_5MajorE0ELSP_0ELNSN_7ScaleInE1ELSQ_1EEEEEENS4_6LayoutINS5_IJNSA_ILi2EEESB_SB_EEENS5_IJSB_NSA_ILi0EEESW_EEEEENS5_IJNS4_10UnderscoreESZ_SZ_EEEEENS4_13SM90_TMA_LOADENS4_14ComposedLayoutINS4_7SwizzleILi3ELi4ELi3EEENS4_18smem_ptr_flag_bitsILi16EEENST_INS5_IJNSA_ILi8EEESG_EEENS5_IJSG_SB_EEEEEEEvNS4_8identityES12_S1C_vS1D_EENS_8epilogue10collective18CollectiveEpilogueINS1F_22Sm90TmaWarpSpecializedILi3ELi2ELi16ELb1ELb0EEEJSH_NS5_IJSF_NSA_ILi32EEEEEESI_SJ_SI_SJ_NS1F_6fusion15FusionCallbacksIS1J_NS1M_13LinCombEltActINS1F_6thread4GELUESI_fSI_fLNS_15FloatRoundStyleE2EEESH_S1L_JEEES12_NS13_INS14_ILi2ELi4ELi3EEES17_NST_INS5_IJS18_S1K_EEENS5_IJS1K_SB_EEEEEEENS4_17SM75_U32x4_LDSM_NENS4_14SM90_TMA_STOREES1Y_NS4_17SM90_U32x4_STSM_NENS4_9Copy_AtomIJS21_SI_EEEvEEEvvEEEEvNT_6ParamsE:
        .type           _ZN7cutlass13device_kernelINS_4gemm6kernel13GemmUniversalIN4cute5tupleIJiiiiEEENS1_10collective13CollectiveMmaINS1_34MainloopSm90TmaGmmaWarpSpecializedILi8ENS5_IJNS4_1CILi1EEESB_SB_EEENS1_35KernelTmaWarpSpecializedCooperativeEEENS5_IJNSA_ILi128EEENSA_ILi64EEESG_EEENS_6half_tENS5_IJlSB_lEEESI_SJ_NS4_8TiledMMAINS4_8MMA_AtomIJNS4_4SM904GMMA25MMA_64x64x16_F32F16F16_SSILNSN_5MajorE0ELSP_0ELNSN_7ScaleInE1ELSQ_1EEEEEENS4_6LayoutINS5_IJNSA_ILi2EEESB_SB_EEENS5_IJSB_NSA_ILi0EEESW_EEEEENS5_IJNS4_10UnderscoreESZ_SZ_EEEEENS4_13SM90_TMA_LOADENS4_14ComposedLayoutINS4_7SwizzleILi3ELi4ELi3EEENS4_18smem_ptr_flag_bitsILi16EEENST_INS5_IJNSA_ILi8EEESG_EEENS5_IJSG_SB_EEEEEEEvNS4_8identityES12_S1C_vS1D_EENS_8epilogue10collective18CollectiveEpilogueINS1F_22Sm90TmaWarpSpecializedILi3ELi2ELi16ELb1ELb0EEEJSH_NS5_IJSF_NSA_ILi32EEEEEESI_SJ_SI_SJ_NS1F_6fusion15FusionCallbacksIS1J_NS1M_13LinCombEltActINS1F_6thread4GELUESI_fSI_fLNS_15FloatRoundStyleE2EEESH_S1L_JEEES12_NS13_INS14_ILi2ELi4ELi3EEES17_NST_INS5_IJS18_S1K_EEENS5_IJS1K_SB_EEEEEEENS4_17SM75_U32x4_LDSM_NENS4_14SM90_TMA_STOREES1Y_NS4_17SM90_U32x4_STSM_NENS4_9Copy_AtomIJS21_SI_EEEvEEEvvEEEEvNT_6ParamsE,@function
        .size           _ZN7cutlass13device_kernelINS_4gemm6kernel13GemmUniversalIN4cute5tupleIJiiiiEEENS1_10collective13CollectiveMmaINS1_34MainloopSm90TmaGmmaWarpSpecializedILi8ENS5_IJNS4_1CILi1EEESB_SB_EEENS1_35KernelTmaWarpSpecializedCooperativeEEENS5_IJNSA_ILi128EEENSA_ILi64EEESG_EEENS_6half_tENS5_IJlSB_lEEESI_SJ_NS4_8TiledMMAINS4_8MMA_AtomIJNS4_4SM904GMMA25MMA_64x64x16_F32F16F16_SSILNSN_5MajorE0ELSP_0ELNSN_7ScaleInE1ELSQ_1EEEEEENS4_6LayoutINS5_IJNSA_ILi2EEESB_SB_EEENS5_IJSB_NSA_ILi0EEESW_EEEEENS5_IJNS4_10UnderscoreESZ_SZ_EEEEENS4_13SM90_TMA_LOADENS4_14ComposedLayoutINS4_7SwizzleILi3ELi4ELi3EEENS4_18smem_ptr_flag_bitsILi16EEENST_INS5_IJNSA_ILi8EEESG_EEENS5_IJSG_SB_EEEEEEEvNS4_8identityES12_S1C_vS1D_EENS_8epilogue10collective18CollectiveEpilogueINS1F_22Sm90TmaWarpSpecializedILi3ELi2ELi16ELb1ELb0EEEJSH_NS5_IJSF_NSA_ILi32EEEEEESI_SJ_SI_SJ_NS1F_6fusion15FusionCallbacksIS1J_NS1M_13LinCombEltActINS1F_6thread4GELUESI_fSI_fLNS_15FloatRoundStyleE2EEESH_S1L_JEEES12_NS13_INS14_ILi2ELi4ELi3EEES17_NST_INS5_IJS18_S1K_EEENS5_IJS1K_SB_EEEEEEENS4_17SM75_U32x4_LDSM_NENS4_14SM90_TMA_STOREES1Y_NS4_17SM90_U32x4_STSM_NENS4_9Copy_AtomIJS21_SI_EEEvEEEvvEEEEvNT_6ParamsE,(.L_x_158 - _ZN7cutlass13device_kernelINS_4gemm6kernel13GemmUniversalIN4cute5tupleIJiiiiEEENS1_10collective13CollectiveMmaINS1_34MainloopSm90TmaGmmaWarpSpecializedILi8ENS5_IJNS4_1CILi1EEESB_SB_EEENS1_35KernelTmaWarpSpecializedCooperativeEEENS5_IJNSA_ILi128EEENSA_ILi64EEESG_EEENS_6half_tENS5_IJlSB_lEEESI_SJ_NS4_8TiledMMAINS4_8MMA_AtomIJNS4_4SM904GMMA25MMA_64x64x16_F32F16F16_SSILNSN_5MajorE0ELSP_0ELNSN_7ScaleInE1ELSQ_1EEEEEENS4_6LayoutINS5_IJNSA_ILi2EEESB_SB_EEENS5_IJSB_NSA_ILi0EEESW_EEEEENS5_IJNS4_10UnderscoreESZ_SZ_EEEEENS4_13SM90_TMA_LOADENS4_14ComposedLayoutINS4_7SwizzleILi3ELi4ELi3EEENS4_18smem_ptr_flag_bitsILi16EEENST_INS5_IJNSA_ILi8EEESG_EEENS5_IJSG_SB_EEEEEEEvNS4_8identityES12_S1C_vS1D_EENS_8epilogue10collective18CollectiveEpilogueINS1F_22Sm90TmaWarpSpecializedILi3ELi2ELi16ELb1ELb0EEEJSH_NS5_IJSF_NSA_ILi32EEEEEESI_SJ_SI_SJ_NS1F_6fusion15FusionCallbacksIS1J_NS1M_13LinCombEltActINS1F_6thread4GELUESI_fSI_fLNS_15FloatRoundStyleE2EEESH_S1L_JEEES12_NS13_INS14_ILi2ELi4ELi3EEES17_NST_INS5_IJS18_S1K_EEENS5_IJS1K_SB_EEEEEEENS4_17SM75_U32x4_LDSM_NENS4_14SM90_TMA_STOREES1Y_NS4_17SM90_U32x4_STSM_NENS4_9Copy_AtomIJS21_SI_EEEvEEEvvEEEEvNT_6ParamsE)
        .other          _ZN7cutlass13device_kernelINS_4gemm6kernel13GemmUniversalIN4cute5tupleIJiiiiEEENS1_10collective13CollectiveMmaINS1_34MainloopSm90TmaGmmaWarpSpecializedILi8ENS5_IJNS4_1CILi1EEESB_SB_EEENS1_35KernelTmaWarpSpecializedCooperativeEEENS5_IJNSA_ILi128EEENSA_ILi64EEESG_EEENS_6half_tENS5_IJlSB_lEEESI_SJ_NS4_8TiledMMAINS4_8MMA_AtomIJNS4_4SM904GMMA25MMA_64x64x16_F32F16F16_SSILNSN_5MajorE0ELSP_0ELNSN_7ScaleInE1ELSQ_1EEEEEENS4_6LayoutINS5_IJNSA_ILi2EEESB_SB_EEENS5_IJSB_NSA_ILi0EEESW_EEEEENS5_IJNS4_10UnderscoreESZ_SZ_EEEEENS4_13SM90_TMA_LOADENS4_14ComposedLayoutINS4_7SwizzleILi3ELi4ELi3EEENS4_18smem_ptr_flag_bitsILi16EEENST_INS5_IJNSA_ILi8EEESG_EEENS5_IJSG_SB_EEEEEEEvNS4_8identityES12_S1C_vS1D_EENS_8epilogue10collective18CollectiveEpilogueINS1F_22Sm90TmaWarpSpecializedILi3ELi2ELi16ELb1ELb0EEEJSH_NS5_IJSF_NSA_ILi32EEEEEESI_SJ_SI_SJ_NS1F_6fusion15FusionCallbacksIS1J_NS1M_13LinCombEltActINS1F_6thread4GELUESI_fSI_fLNS_15FloatRoundStyleE2EEESH_S1L_JEEES12_NS13_INS14_ILi2ELi4ELi3EEES17_NST_INS5_IJS18_S1K_EEENS5_IJS1K_SB_EEEEEEENS4_17SM75_U32x4_LDSM_NENS4_14SM90_TMA_STOREES1Y_NS4_17SM90_U32x4_STSM_NENS4_9Copy_AtomIJS21_SI_EEEvEEEvvEEEEvNT_6ParamsE,@"STO_CUDA_ENTRY STV_DEFAULT"
_ZN7cutlass13device_kernelINS_4gemm6kernel13GemmUniversalIN4cute5tupleIJiiiiEEENS1_10collective13CollectiveMmaINS1_34MainloopSm90TmaGmmaWarpSpecializedILi8ENS5_IJNS4_1CILi1EEESB_SB_EEENS1_35KernelTmaWarpSpecializedCooperativeEEENS5_IJNSA_ILi128EEENSA_ILi64EEESG_EEENS_6half_tENS5_IJlSB_lEEESI_SJ_NS4_8TiledMMAINS4_8MMA_AtomIJNS4_4SM904GMMA25MMA_64x64x16_F32F16F16_SSILNSN_5MajorE0ELSP_0ELNSN_7ScaleInE1ELSQ_1EEEEEENS4_6LayoutINS5_IJNSA_ILi2EEESB_SB_EEENS5_IJSB_NSA_ILi0EEESW_EEEEENS5_IJNS4_10UnderscoreESZ_SZ_EEEEENS4_13SM90_TMA_LOADENS4_14ComposedLayoutINS4_7SwizzleILi3ELi4ELi3EEENS4_18smem_ptr_flag_bitsILi16EEENST_INS5_IJNSA_ILi8EEESG_EEENS5_IJSG_SB_EEEEEEEvNS4_8identityES12_S1C_vS1D_EENS_8epilogue10collective18CollectiveEpilogueINS1F_22Sm90TmaWarpSpecializedILi3ELi2ELi16ELb1ELb0EEEJSH_NS5_IJSF_NSA_ILi32EEEEEESI_SJ_SI_SJ_NS1F_6fusion15FusionCallbacksIS1J_NS1M_13LinCombEltActINS1F_6thread4GELUESI_fSI_fLNS_15FloatRoundStyleE2EEESH_S1L_JEEES12_NS13_INS14_ILi2ELi4ELi3EEES17_NST_INS5_IJS18_S1K_EEENS5_IJS1K_SB_EEEEEEENS4_17SM75_U32x4_LDSM_NENS4_14SM90_TMA_STOREES1Y_NS4_17SM90_U32x4_STSM_NENS4_9Copy_AtomIJS21_SI_EEEvEEEvvEEEEvNT_6ParamsE:
[----:B------:R-:W1:Y:S01]  /*0000*/  LDC R1, c[0x0][0x28] ;  /* 0x00000a00ff017b82 */ /* 0x000e620000000800 */
[----:B------:R-:W2:Y:S07]  /*0010*/  S2R R18, SR_TID.X ;  /* 0x0000000000127919 */ /* 0x000eae0000002100 */
[----:B------:R-:W3:Y:S01]  /*0020*/  LDC.64 R4, c[0x0][0x588] ;  /* 0x00016200ff047b82 */ /* 0x000ee20000000a00 */
[----:B------:R-:W-:Y:S01]  /*0030*/  ELECT P0, URZ, PT ;  /* 0x00000000003f782f */ /* 0x000fe20003800000 */
[----:B------:R-:W-:Y:S01]  /*0040*/  BSSY B0, `(.L_x_0) ;  /* 0x0000016000007945 */ /* 0x000fe20003800000 */
[----:B--2---:R-:W-:-:S02]  /*0050*/  SHF.R.U32.HI R6, RZ, 0x5, R18 ;  /* 0x00000005ff067819 */ /* 0x004fc40000011612 */
[----:B------:R-:W-:-:S03]  /*0060*/  SHF.R.U32.HI R2, RZ, 0x7, R18 ;  /* 0x00000007ff027819 */ /* 0x000fc60000011612 */
[----:B------:R-:W2:Y:S04]  /*0070*/  SHFL.IDX PT, R0, R6, RZ, 0x1f ;  /* 0x00001fff06007589 */ /* 0x000ea800000e0000 */
[----:B------:R4:W1:Y:S01]  /*0080*/  SHFL.IDX PT, R10, R2, RZ, 0x1f ;  /* 0x00001fff020a7589 */ /* 0x00086200000e0000 */
[----:B--2---:R-:W-:Y:S02]  /*0090*/  ISETP.NE.OR P0, PT, R0, RZ, !P0 ;  /* 0x000000ff0000720c */ /* 0x004fe40004705670 */
[----:B------:R-:W-:-:S11]  /*00a0*/  SHF.R.S32.HI R3, RZ, 0x1f, R0 ;  /* 0x0000001fff037819 */ /* 0x000fd60000011400 */
[----:B-1-34-:R-:W-:Y:S05]  /*00b0*/  @P0 BRA `(.L_x_1) ;  /* 0x0000000000380947 */ /* 0x01afea0003800000 */
[----:B------:R-:W-:Y:S02]  /*00c0*/  ULDC.64 UR4, c[0x0][0x198] ;  /* 0x0000660000047ab9 */ /* 0x000fe40000000a00 */
[----:B------:R-:W-:Y:S02]  /*00d0*/  UIADD3 UR6, UP0, UR4, 0xf0, URZ ;  /* 0x000000f004067890 */ /* 0x000fe4000ff1e03f */
[----:B------:R-:W-:Y:S02]  /*00e0*/  UIADD3 UR8, UP1, UR4, 0x1f0, URZ ;  /* 0x000001f004087890 */ /* 0x000fe4000ff3e03f */
[----:B------:R-:W-:Y:S02]  /*00f0*/  UIADD3 UR10, UP2, UR4, 0x3f0, URZ ;  /* 0x000003f0040a7890 */ /* 0x000fe4000ff5e03f */
[----:B------:R-:W-:Y:S02]  /*0100*/  UIADD3 UR4, UP3, UR4, 0x4f0, URZ ;  /* 0x000004f004047890 */ /* 0x000fe4000ff7e03f */
[----:B------:R-:W-:-:S02]  /*0110*/  UIADD3.X UR7, URZ, UR5, URZ, UP0, !UPT ;  /* 0x000000053f077290 */ /* 0x000fc400087fe43f */
[----:B------:R-:W-:Y:S02]  /*0120*/  UIADD3.X UR9, URZ, UR5, URZ, UP1, !UPT ;  /* 0x000000053f097290 */ /* 0x000fe40008ffe43f */
[----:B------:R-:W-:Y:S02]  /*0130*/  UIADD3.X UR11, URZ, UR5, URZ, UP2, !UPT ;  /* 0x000000053f0b7290 */ /* 0x000fe400097fe43f */
[----:B------:R-:W-:-:S03]  /*0140*/  UIADD3.X UR5, URZ, UR5, URZ, UP3, !UPT ;  /* 0x000000053f057290 */ /* 0x000fc60009ffe43f */
[----:B------:R1:W-:Y:S02]  /*0150*/  UTMACCTL.PF [UR6] ;  /* 0x00000000060079b9 */ /* 0x0003e40008040000 */
[----:B------:R1:W-:Y:S02]  /*0160*/  UTMACCTL.PF [UR8] ;  /* 0x00000000080079b9 */ /* 0x0003e40008040000 */
[----:B------:R1:W-:Y:S02]  /*0170*/  UTMACCTL.PF [UR10] ;  /* 0x000000000a0079b9 */ /* 0x0003e40008040000 */
[----:B------:R1:W-:Y:S02]  /*0180*/  UTMACCTL.PF [UR4] ;  /* 0x00000000040079b9 */ /* 0x0003e40008040000 */
[----:B-1----:R-:W-:Y:S01]  /*0190*/  NOP ;  /* 0x0000000000007918 */ /* 0x002fe20000000000 */
.L_x_1:
[----:B------:R-:W-:Y:S05]  /*01a0*/  BSYNC B0 ;  /* 0x0000000000007941 */ /* 0x000fea0003800000 */
.L_x_0:
[----:B------:R-:W-:Y:S01]  /*01b0*/  ULDC.64 UR4, c[0x0][0x590] ;  /* 0x0001640000047ab9 */ /* 0x000fe20000000a00 */
[----:B------:R-:W-:Y:S01]  /*01c0*/  LEA.HI R3, R3, R0, RZ, 0x2 ;  /* 0x0000000003037211 */ /* 0x000fe200078f10ff */
[----:B------:R-:W-:Y:S01]  /*01d0*/  ULDC.64 UR52, c[0x0][0x208] ;  /* 0x0000820000347ab9 */ /* 0x000fe20000000a00 */
[----:B------:R-:W-:Y:S01]  /*01e0*/  ISETP.NE.U32.AND P2, PT, RZ, UR4, PT ;  /* 0x00000004ff007c0c */ /* 0x000fe2000bf45070 */
[----:B------:R-:W-:Y:S01]  /*01f0*/  IMAD.MOV.U32 R2, RZ, RZ, R4 ;  /* 0x000000ffff027224 */ /* 0x000fe200078e0004 */
[----:B------:R-:W-:Y:S02]  /*0200*/  LOP3.LUT R3, R3, 0xfffffffc, RZ, 0xc0, !PT ;  /* 0xfffffffc03037812 */ /* 0x000fe400078ec0ff */
[----:B------:R-:W-:Y:S02]  /*0210*/  ISETP.NE.AND.EX P3, PT, RZ, UR5, PT, P2 ;  /* 0x00000005ff007c0c */ /* 0x000fe4000bf65320 */
[----:B------:R-:W-:Y:S01]  /*0220*/  PRMT R7, RZ, 0x7610, R7 ;  /* 0x00007610ff077816 */ /* 0x000fe20000000007 */
[----:B------:R-:W-:-:S02]  /*0230*/  IMAD.IADD R0, R0, 0x1, -R3 ;  /* 0x0000000100007824 */ /* 0x000fc400078e0a03 */
[----:B------:R-:W-:-:S08]  /*0240*/  IMAD.MOV.U32 R3, RZ, RZ, R5 ;  /* 0x000000ffff037224 */ /* 0x000fd000078e0005 */
[----:B------:R-:W-:Y:S05]  /*0250*/  @P3 BRA `(.L_x_2) ;  /* 0x0000000000303947 */ /* 0x000fea0003800000 */
[----:B------:R-:W-:Y:S02]  /*0260*/  ULDC.64 UR6, c[0x0][0x588] ;  /* 0x0001620000067ab9 */ /* 0x000fe40000000a00 */
[----:B------:R-:W-:-:S04]  /*0270*/  ISETP.NE.U32.AND P0, PT, RZ, UR6, PT ;  /* 0x00000006ff007c0c */ /* 0x000fc8000bf05070 */
[----:B------:R-:W-:-:S13]  /*0280*/  ISETP.NE.AND.EX P0, PT, RZ, UR7, PT, P0 ;  /* 0x00000007ff007c0c */ /* 0x000fda000bf05300 */
[----:B------:R-:W-:Y:S05]  /*0290*/  @!P0 BRA `(.L_x_3) ;  /* 0x0000000000108947 */ /* 0x000fea0003800000 */
[----:B------:R-:W2:Y:S02]  /*02a0*/  LDG.E R7, desc[UR52][R2.64] ;  /* 0x0000003402077981 */ /* 0x000ea4000c1e1900 */
[----:B--2---:R-:W-:Y:S01]  /*02b0*/  FSETP.NEU.AND P1, PT, R7, RZ, PT ;  /* 0x000000ff0700720b */ /* 0x004fe20003f2d000 */
[----:B------:R-:W-:Y:S01]  /*02c0*/  IMAD.MOV.U32 R7, RZ, RZ, 0x1 ;  /* 0x00000001ff077424 */ /* 0x000fe200078e00ff */
[----:B------:R-:W-:Y:S11]  /*02d0*/  BRA `(.L_x_2) ;  /* 0x0000000000107947 */ /* 0x000ff60003800000 */
.L_x_3:
[----:B------:R-:W-:Y:S01]  /*02e0*/  ULDC UR6, c[0x0][0x580] ;  /* 0x0001600000067ab9 */ /* 0x000fe20000000800 */
[----:B------:R-:W-:Y:S01]  /*02f0*/  IMAD.MOV.U32 R7, RZ, RZ, 0x1 ;  /* 0x00000001ff077424 */ /* 0x000fe200078e00ff */
[----:B------:R-:W-:Y:S02]  /*0300*/  FSETP.NEU.AND P1, PT, RZ, UR6, PT ;  /* 0x00000006ff007c0b */ /* 0x000fe4000bf2d000 */
[----:B------:R-:W-:-:S11]  /*0310*/  CS2R R2, SRZ ;  /* 0x0000000000027805 */ /* 0x000fd6000001ff00 */
.L_x_2:
[----:B------:R-:W-:Y:S02]  /*0320*/  ISETP.NE.U32.AND P4, PT, R2, RZ, PT ;  /* 0x000000ff0200720c */ /* 0x000fe40003f85070 */
[----:B------:R-:W-:Y:S02]  /*0330*/  ISETP.NE.AND.EX P5, PT, RZ, UR5, PT, P2 ;  /* 0x00000005ff007c0c */ /* 0x000fe4000bfa5320 */
[----:B------:R-:W-:Y:S02]  /*0340*/  ISETP.NE.AND.EX P2, PT, R3, RZ, PT, P4 ;  /* 0x000000ff0300720c */ /* 0x000fe40003f45340 */
[----:B------:R-:W-:-:S11]  /*0350*/  PLOP3.LUT P0, PT, PT, PT, PT, 0x8, 0x0 ;  /* 0x000000000000781c */ /* 0x000fd60003f0e170 */
[----:B------:R-:W-:Y:S05]  /*0360*/  @P2 BRA P5, `(.L_x_4) ;  /* 0x0000000000342947 */ /* 0x000fea0002800000 */
[----:B------:R-:W-:-:S04]  /*0370*/  ISETP.NE.U32.AND P0, PT, RZ, UR4, PT ;  /* 0x00000004ff007c0c */ /* 0x000fc8000bf05070 */
[----:B------:R-:W-:-:S13]  /*0380*/  ISETP.NE.AND.EX P0, PT, RZ, UR5, PT, P0 ;  /* 0x00000005ff007c0c */ /* 0x000fda000bf05300 */
[----:B------:R-:W-:Y:S05]  /*0390*/  @!P0 BRA `(.L_x_5) ;  /* 0x0000000000248947 */ /* 0x000fea0003800000 */
[----:B------:R-:W-:Y:S02]  /*03a0*/  PRMT R7, R7, 0x9910, RZ ;  /* 0x0000991007077816 */ /* 0x000fe400000000ff */
[----:B------:R-:W-:Y:S02]  /*03b0*/  ISETP.NE.U32.AND P0, PT, R2, RZ, PT ;  /* 0x000000ff0200720c */ /* 0x000fe40003f05070 */
[----:B------:R-:W-:Y:S02]  /*03c0*/  ISETP.NE.AND P2, PT, R7, RZ, PT ;  /* 0x000000ff0700720c */ /* 0x000fe40003f45270 */
[----:B------:R-:W-:Y:S02]  /*03d0*/  ISETP.NE.AND.EX P0, PT, R3, RZ, PT, P0 ;  /* 0x000000ff0300720c */ /* 0x000fe40003f05300 */
[----:B------:R-:W-:-:S09]  /*03e0*/  SEL R2, RZ, 0xffffffff, P1 ;  /* 0xffffffffff027807 */ /* 0x000fd20000800000 */
[----:B------:R-:W-:-:S04]  /*03f0*/  @!P2 SEL R2, RZ, 0xffffffff, P0 ;  /* 0xffffffffff02a807 */ /* 0x000fc80000000000 */
[----:B------:R-:W-:-:S04]  /*0400*/  LOP3.LUT R2, R2, 0x1, RZ, 0xc0, !PT ;  /* 0x0000000102027812 */ /* 0x000fc800078ec0ff */
[----:B------:R-:W-:Y:S01]  /*0410*/  ISETP.EQ.U32.AND P0, PT, R2, 0x1, PT ;  /* 0x000000010200780c */ /* 0x000fe20003f02070 */
[----:B------:R-:W-:-:S12]  /*0420*/  BRA `(.L_x_4) ;  /* 0x0000000000047947 */ /* 0x000fd80003800000 */
.L_x_5:
[----:B------:R-:W-:-:S13]  /*0430*/  PLOP3.LUT P0, PT, P1, PT, PT, 0x8, 0x0 ;  /* 0x000000000000781c */ /* 0x000fda0000f0e170 */
.L_x_4:
[----:B------:R-:W1:Y:S02]  /*0440*/  SHFL.IDX PT, R2, R6, RZ, 0x1f ;  /* 0x00001fff06027589 */ /* 0x000e6400000e0000 */
[----:B-1----:R-:W-:-:S13]  /*0450*/  ISETP.NE.AND P1, PT, R2, RZ, PT ;  /* 0x000000ff0200720c */ /* 0x002fda0003f25270 */
[----:B------:R-:W-:Y:S05]  /*0460*/  @P1 BRA `(.L_x_6) ;  /* 0x0000000000841947 */ /* 0x000fea0003800000 */
[----:B------:R-:W-:Y:S01]  /*0470*/  ELECT P1, URZ, PT ;  /* 0x00000000003f782f */ /* 0x000fe20003820000 */
[----:B------:R-:W-:-:S12]  /*0480*/  BSSY B0, `(.L_x_6) ;  /* 0x000001f000007945 */ /* 0x000fd80003800000 */
[----:B------:R-:W-:Y:S05]  /*0490*/  @!P1 BRA `(.L_x_7) ;  /* 0x0000000000749947 */ /* 0x000fea0003800000 */
[----:B------:R-:W1:Y:S01]  /*04a0*/  S2UR UR8, SR_CgaCtaId ;  /* 0x00000000000879c3 */ /* 0x000e620000008800 */
[----:B------:R-:W-:Y:S01]  /*04b0*/  UMOV UR4, 0x400 ;  /* 0x0000040000047882 */ /* 0x000fe20000000000 */
[----:B------:R-:W-:Y:S01]  /*04c0*/  UMOV UR5, 0x1 ;  /* 0x0000000100057882 */ /* 0x000fe20000000000 */
[----:B------:R-:W-:Y:S02]  /*04d0*/  UMOV UR6, 0x100 ;  /* 0x0000010000067882 */ /* 0x000fe40000000000 */
[----:B------:R-:W-:-:S04]  /*04e0*/  UIADD3 UR6, -UR6, 0x100000, URZ ;  /* 0x0010000006067890 */ /* 0x000fc8000fffe13f */
[----:B------:R-:W-:Y:S02]  /*04f0*/  USHF.L.U32 UR7, UR6, 0xb, URZ ;  /* 0x0000000b06077899 */ /* 0x000fe4000800063f */
[----:B------:R-:W-:Y:S02]  /*0500*/  USHF.L.U32 UR6, UR6, 0x1, URZ ;  /* 0x0000000106067899 */ /* 0x000fe4000800063f */
[----:B-1----:R-:W-:Y:S02]  /*0510*/  ULEA UR8, UR8, UR4, 0x18 ;  /* 0x0000000408087291 */ /* 0x002fe4000f8ec03f */
[----:B------:R-:W-:-:S04]  /*0520*/  UIADD3 UR4, -UR5, 0x100000, URZ ;  /* 0x0010000005047890 */ /* 0x000fc8000fffe13f */
[----:B------:R-:W-:Y:S02]  /*0530*/  USHF.L.U32 UR5, UR4, 0xb, URZ ;  /* 0x0000000b04057899 */ /* 0x000fe4000800063f */
[----:B------:R-:W-:Y:S01]  /*0540*/  USHF.L.U32 UR4, UR4, 0x1, URZ ;  /* 0x0000000104047899 */ /* 0x000fe2000800063f */
[----:B------:R-:W1:Y:S11]  /*0550*/  FENCE.VIEW.ASYNC.S ;  /* 0x00000000000073c6 */ /* 0x000e760000000000 */
[----:B-1----:R1:W2:Y:S01]  /*0560*/  SYNCS.EXCH.64 URZ, [UR8], UR4 ;  /* 0x00000004083f75b2 */ /* 0x0022a20008000100 */
[----:B------:R1:W3:Y:S01]  /*0570*/  SYNCS.EXCH.64 URZ, [UR8+0x40], UR6 ;  /* 0x00004006083f75b2 */ /* 0x0002e20008000100 */
[----:B------:R1:W4:Y:S01]  /*0580*/  SYNCS.EXCH.64 URZ, [UR8+0x8], UR4 ;  /* 0x00000804083f75b2 */ /* 0x0003220008000100 */
[----:B------:R1:W1:Y:S01]  /*0590*/  SYNCS.EXCH.64 URZ, [UR8+0x48], UR6 ;  /* 0x00004806083f75b2 */ /* 0x0002620008000100 */
        /* <DEDUP_REMOVED lines=12> */
[----:B------:R-:W-:Y:S01]  /*0660*/  NOP ;  /* 0x0000000000007918 */ /* 0x000fe20000000000 */
.L_x_7:
[----:B-1----:R-:W-:Y:S05]  /*0670*/  BSYNC B0 ;  /* 0x0000000000007941 */ /* 0x002fea0003800000 */
.L_x_6:
[----:B------:R-:W1:Y:S01]  /*0680*/  SHFL.IDX PT, R3, R6, RZ, 0x1f ;  /* 0x00001fff06037589 */ /* 0x000e6200000e0000 */
[----:B------:R-:W2:Y:S01]  /*0690*/  LDC R2, c[0x0][0x904] ;  /* 0x00024100ff027b82 */ /* 0x000ea20000000800 */
[----:B------:R-:W-:Y:S01]  /*06a0*/  NOP ;  /* 0x0000000000007918 */ /* 0x000fe20000000000 */
[----:B-1----:R-:W-:-:S13]  /*06b0*/  ISETP.NE.AND P1, PT, R3, RZ, PT ;  /* 0x000000ff0300720c */ /* 0x002fda0003f25270 */
[----:B------:R-:W-:Y:S05]  /*06c0*/  @P1 BRA `(.L_x_8) ;  /* 0x0000000000501947 */ /* 0x000fea0003800000 */
[----:B------:R-:W1:Y:S01]  /*06d0*/  S2UR UR5, SR_CgaCtaId ;  /* 0x00000000000579c3 */ /* 0x000e620000008800 */
[----:B------:R-:W-:Y:S01]  /*06e0*/  UMOV UR4, 0x400 ;  /* 0x0000040000047882 */ /* 0x000fe20000000000 */
[----:B------:R-:W-:Y:S01]  /*06f0*/  UMOV UR6, 0x20 ;  /* 0x0000002000067882 */ /* 0x000fe20000000000 */
[----:B------:R-:W-:Y:S01]  /*0700*/  UMOV UR7, 0x100 ;  /* 0x0000010000077882 */ /* 0x000fe20000000000 */
[----:B------:R-:W-:Y:S01]  /*0710*/  ELECT P1, URZ, PT ;  /* 0x00000000003f782f */ /* 0x000fe20003820000 */
[----:B-1----:R-:W-:Y:S02]  /*0720*/  ULEA UR8, UR5, UR4, 0x18 ;  /* 0x0000000405087291 */ /* 0x002fe4000f8ec03f */
[----:B------:R-:W-:-:S04]  /*0730*/  UIADD3 UR4, -UR6, 0x100000, URZ ;  /* 0x0010000006047890 */ /* 0x000fc8000fffe13f */
[----:B------:R-:W-:Y:S02]  /*0740*/  USHF.L.U32 UR5, UR4, 0xb, URZ ;  /* 0x0000000b04057899 */ /* 0x000fe4000800063f */
[----:B------:R-:W-:Y:S02]  /*0750*/  USHF.L.U32 UR4, UR4, 0x1, URZ ;  /* 0x0000000104047899 */ /* 0x000fe4000800063f */
[----:B------:R-:W-:-:S04]  /*0760*/  UIADD3 UR6, -UR7, 0x100000, URZ ;  /* 0x0010000007067890 */ /* 0x000fc8000fffe13f */
[----:B------:R-:W-:Y:S02]  /*0770*/  USHF.L.U32 UR7, UR6, 0xb, URZ ;  /* 0x0000000b06077899 */ /* 0x000fe4000800063f */
[----:B------:R-:W-:Y:S01]  /*0780*/  USHF.L.U32 UR6, UR6, 0x1, URZ ;  /* 0x0000000106067899 */ /* 0x000fe2000800063f */
[----:B------:R-:W1:Y:S03]  /*0790*/  FENCE.VIEW.ASYNC.S ;  /* 0x00000000000073c6 */ /* 0x000e660000000000 */
[----:B-1----:R1:W1:Y:S08]  /*07a0*/  SYNCS.EXCH.64 URZ, [UR8+0x80], UR4 ;  /* 0x00008004083f75b2 */ /* 0x0022700008000100 */
[----:B------:R1:W1:Y:S01]  /*07b0*/  SYNCS.EXCH.64 URZ, [UR8+0x98], UR6 ;  /* 0x00009806083f75b2 */ /* 0x0002620008000100 */
[----:B------:R1:W1:Y:S01]  /*07c0*/  SYNCS.EXCH.64 URZ, [UR8+0x88], UR4 ;  /* 0x00008804083f75b2 */ /* 0x0002620008000100 */
[----:B------:R1:W1:Y:S01]  /*07d0*/  SYNCS.EXCH.64 URZ, [UR8+0xa0], UR6 ;  /* 0x0000a006083f75b2 */ /* 0x0002620008000100 */
[----:B------:R1:W1:Y:S01]  /*07e0*/  SYNCS.EXCH.64 URZ, [UR8+0x90], UR4 ;  /* 0x00009004083f75b2 */ /* 0x0002620008000100 */
[----:B------:R1:W1:Y:S01]  /*07f0*/  SYNCS.EXCH.64 URZ, [UR8+0xa8], UR6 ;  /* 0x0000a806083f75b2 */ /* 0x0002620008000100 */
[----:B------:R-:W-:Y:S01]  /*0800*/  NOP ;  /* 0x0000000000007918 */ /* 0x000fe20000000000 */
.L_x_8:
[----:B------:R-:W5:Y:S01]  /*0810*/  SHFL.IDX PT, R6, R6, RZ, 0x1f ;  /* 0x00001fff06067589 */ /* 0x000f6200000e0000 */
[----:B------:R-:W-:Y:S01]  /*0820*/  ELECT P1, URZ, PT ;  /* 0x00000000003f782f */ /* 0x000fe20003820000 */
[----:B------:R-:W3:Y:S01]  /*0830*/  S2UR UR42, SR_CgaCtaId ;  /* 0x00000000002a79c3 */ /* 0x000ee20000008800 */
[----:B--2---:R-:W-:Y:S01]  /*0840*/  ISETP.NE.AND P6, PT, R2, 0x1, PT ;  /* 0x000000010200780c */ /* 0x004fe20003fc5270 */
[----:B------:R-:W2:Y:S01]  /*0850*/  S2R R3, SR_CTAID.Y ;  /* 0x0000000000037919 */ /* 0x000ea20000002600 */
[----:B-1----:R-:W-:Y:S01]  /*0860*/  UMOV UR4, 0x20 ;  /* 0x0000002000047882 */ /* 0x002fe20000000000 */
[----:B------:R-:W-:Y:S01]  /*0870*/  ISETP.NE.AND P4, PT, R0, RZ, PT ;  /* 0x000000ff0000720c */ /* 0x000fe20003f85270 */
[----:B------:R-:W-:Y:S01]  /*0880*/  NOP ;  /* 0x0000000000007918 */ /* 0x000fe20000000000 */
[----:B------:R-:W1:Y:S01]  /*0890*/  S2R R8, SR_CTAID.X ;  /* 0x0000000000087919 */ /* 0x000e620000002500 */
[----:B------:R-:W-:Y:S01]  /*08a0*/  P2R R7, PR, RZ, 0x40 ;  /* 0x00000040ff077803 */ /* 0x000fe20000000000 */
[----:B------:R-:W-:Y:S01]  /*08b0*/  IMAD.MOV.U32 R9, RZ, RZ, RZ ;  /* 0x000000ffff097224 */ /* 0x000fe200078e00ff */
[----:B------:R-:W-:Y:S05]  /*08c0*/  BSSY B6, `(.L_x_9) ;  /* 0x0000950000067945 */ /* 0x000fea0003800000 */
[----:B------:R-:W1:Y:S01]  /*08d0*/  @P6 LDC R17, c[0x0][0x10] ;  /* 0x00000400ff116b82 */ /* 0x000e620000000800 */
[----:B------:R-:W-:Y:S01]  /*08e0*/  @P6 IMAD.MOV.U32 R7, RZ, RZ, RZ ;  /* 0x000000ffff076224 */ /* 0x000fe200078e00ff */
[----:B-----5:R-:W-:-:S06]  /*08f0*/  ISETP.NE.OR P2, PT, R6, RZ, !P1 ;  /* 0x000000ff0600720c */ /* 0x020fcc0004f45670 */
[----:B------:R-:W5:Y:S01]  /*0900*/  @!P6 LDC R11, c[0x0][0xc] ;  /* 0x00000300ff0beb82 */ /* 0x000f620000000800 */
[----:B------:R-:W-:-:S04]  /*0910*/  ISETP.EQ.OR P1, PT, R0, 0x3, !P4 ;  /* 0x000000030000780c */ /* 0x000fc80006722670 */
[----:B------:R-:W-:-:S04]  /*0920*/  ISETP.EQ.AND P1, PT, R10, RZ, P1 ;  /* 0x000000ff0a00720c */ /* 0x000fc80000f22270 */
[----:B------:R-:W-:Y:S01]  /*0930*/  SEL R22, RZ, 0x1, !P1 ;  /* 0x00000001ff167807 */ /* 0x000fe20004800000 */
[----:B--2---:R-:W-:Y:S01]  /*0940*/  @P6 IMAD.MOV.U32 R6, RZ, RZ, R3 ;  /* 0x000000ffff066224 */ /* 0x004fe200078e0003 */
[----:B------:R-:W-:Y:S01]  /*0950*/  VOTEU.ALL UP0, P2 ;  /* 0x00000000003f7886 */ /* 0x000fe20001000000 */
[----:B------:R-:W-:Y:S02]  /*0960*/  VOTEU.ALL UP1, P2 ;  /* 0x00000000003f7886 */ /* 0x000fe40001020000 */
[----:B-1----:R-:W-:Y:S02]  /*0970*/  @P6 IMAD.WIDE.U32 R16, R8, R17, R6 ;  /* 0x0000001108106225 */ /* 0x002fe400078e0006 */
[----:B------:R-:W-:Y:S01]  /*0980*/  @!UP0 UMOV UR6, 0x400 ;  /* 0x0000040000068882 */ /* 0x000fe20000000000 */
[----:B------:R-:W-:-:S04]  /*0990*/  @!UP0 UIADD3 UR4, -UR4, 0x100000, URZ ;  /* 0x0010000004048890 */ /* 0x000fc8000fffe13f */
[----:B------:R-:W-:Y:S02]  /*09a0*/  @!UP0 USHF.L.U32 UR5, UR4, 0xb, URZ ;  /* 0x0000000b04058899 */ /* 0x000fe4000800063f */
[----:B------:R-:W-:Y:S01]  /*09b0*/  @!UP0 USHF.L.U32 UR4, UR4, 0x1, URZ ;  /* 0x0000000104048899 */ /* 0x000fe2000800063f */
[----:B------:R-:W-:Y:S01]  /*09c0*/  @P6 IMAD.MOV.U32 R7, RZ, RZ, RZ ;  /* 0x000000ffff076224 */ /* 0x000fe200078e00ff */
[----:B---3--:R-:W-:Y:S01]  /*09d0*/  @!UP0 ULEA UR8, UR42, UR6, 0x18 ;  /* 0x000000062a088291 */ /* 0x008fe2000f8ec03f */
[----:B------:R-:W-:Y:S01]  /*09e0*/  VOTEU.ALL UP0, P2 ;  /* 0x00000000003f7886 */ /* 0x000fe20001000000 */
[C---:B------:R-:W-:Y:S01]  /*09f0*/  ISETP.NE.AND P2, PT, R10.reuse, RZ, PT ;  /* 0x000000ff0a00720c */ /* 0x040fe20003f45270 */
[----:B------:R-:W-:Y:S01]  /*0a00*/  ULDC UR6, c[0x0][0xc] ;  /* 0x0000030000067ab9 */ /* 0x000fe20000000800 */
[----:B------:R-:W-:Y:S01]  /*0a10*/  ULDC UR7, c[0x0][0x10] ;  /* 0x0000040000077ab9 */ /* 0x000fe20000000800 */
[----:B------:R-:W-:Y:S01]  /*0a20*/  VIADD R10, R10, 0xffffffff ;  /* 0xffffffff0a0a7836 */ /* 0x000fe20000000000 */
[----:B------:R-:W-:Y:S01]  /*0a30*/  ISETP.EQ.AND P5, PT, R0, 0x2, !P2 ;  /* 0x000000020000780c */ /* 0x000fe200057a2270 */
[----:B------:R-:W-:-:S02]  /*0a40*/  @P6 IMAD.IADD R17, R17, 0x1, R7 ;  /* 0x0000000111116824 */ /* 0x000fc400078e0207 */
[----:B-----5:R-:W-:Y:S01]  /*0a50*/  @!P6 IMAD.WIDE.U32 R6, R11, R3, R8 ;  /* 0x000000030b06e225 */ /* 0x020fe200078e0008 */
[----:B------:R-:W-:Y:S01]  /*0a60*/  ISETP.GE.U32.AND P1, PT, R10, 0x2, PT ;  /* 0x000000020a00780c */ /* 0x000fe20003f26070 */
[----:B------:R-:W1:Y:S02]  /*0a70*/  FENCE.VIEW.ASYNC.S ;  /* 0x00000000000073c6 */ /* 0x000e640000000000 */
[----:B-1----:R-:W4:Y:S01]  /*0a80*/  @!UP0 SYNCS.EXCH.64 URZ, [UR8+0xb0], UR4 ;  /* 0x0000b004083f85b2 */ /* 0x002f220008000100 */
[----:B------:R-:W-:Y:S01]  /*0a90*/  SEL R19, RZ, 0x1, !P5 ;  /* 0x00000001ff137807 */ /* 0x000fe20006800000 */
[----:B------:R-:W-:Y:S01]  /*0aa0*/  @!P6 IMAD.MOV.U32 R16, RZ, RZ, R6 ;  /* 0x000000ffff10e224 */ /* 0x000fe200078e0006 */
[----:B------:R-:W-:Y:S02]  /*0ab0*/  @!P6 MOV R17, R7 ;  /* 0x000000070011e202 */ /* 0x000fe40000000f00 */
[----:B------:R-:W-:Y:S02]  /*0ac0*/  SEL R19, R19, 0x2, P1 ;  /* 0x0000000213137807 */ /* 0x000fe40000800000 */
[----:B------:R-:W-:Y:S01]  /*0ad0*/  SEL R22, R22, 0x2, P1 ;  /* 0x0000000216167807 */ /* 0x000fe20000800000 */
[----:B------:R1:W4:Y:S01]  /*0ae0*/  @!UP1 SYNCS.EXCH.64 URZ, [UR8+0xb8], UR4 ;  /* 0x0000b804083f95b2 */ /* 0x0003220008000100 */
[----:B------:R-:W-:Y:S01]  /*0af0*/  NOP ;  /* 0x0000000000007918 */ /* 0x000fe20000000000 */
[----:B-1----:R-:W-:-:S03]  /*0b00*/  UIMAD.WIDE.U32 UR4, UR6, UR7, URZ ;  /* 0x00000007060472a5 */ /* 0x002fc6000f8e003f */
[----:B------:R-:W-:Y:S02]  /*0b10*/  ULDC UR6, c[0x0][0x14] ;  /* 0x0000050000067ab9 */ /* 0x000fe40000000800 */
[----:B------:R-:W-:Y:S02]  /*0b20*/  UIMAD.WIDE.U32 UR36, UR4, UR6, URZ ;  /* 0x00000006042472a5 */ /* 0x000fe4000f8e003f */
[----:B------:R-:W-:-:S04]  /*0b30*/  UIMAD UR41, UR5, UR6, URZ ;  /* 0x00000006052972a4 */ /* 0x000fc8000f8e023f */
[----:B------:R-:W-:Y:S01]  /*0b40*/  UIADD3 UR41, UR37, UR41, URZ ;  /* 0x0000002925297290 */ /* 0x000fe2000fffe03f */
[----:B----4-:R-:W-:Y:S06]  /*0b50*/  BAR.SYNC.DEFER_BLOCKING 0x0 ;  /* 0x0000000000007b1d */ /* 0x010fec0000010000 */
[----:B------:R-:W-:Y:S05]  /*0b60*/  @!P2 BRA `(.L_x_10) ;  /* 0x000000680040a947 */ /* 0x000fea0003800000 */
[----:B------:R-:W-:-:S13]  /*0b70*/  ISETP.GT.U32.AND P0, PT, R10, 0x1, PT ;  /* 0x000000010a00780c */ /* 0x000fda0003f04070 */
[----:B------:R-:W-:Y:S05]  /*0b80*/  @P0 BRA `(.L_x_11) ;  /* 0x00000090008c0947 */ /* 0x000fea0003800000 */
[----:B------:R-:W-:Y:S01]  /*0b90*/  ULDC.64 UR4, c[0x0][0x8f8] ;  /* 0x00023e0000047ab9 */ /* 0x000fe20000000a00 */
[----:B------:R-:W-:Y:S01]  /*0ba0*/  UMOV UR47, 0xffffffff ;  /* 0xffffffff002f7882 */ /* 0x000fe20000000000 */
[----:B------:R-:W-:Y:S01]  /*0bb0*/  ISETP.GE.U32.AND P0, PT, R16, UR4, PT ;  /* 0x0000000410007c0c */ /* 0x000fe2000bf06070 */
[----:B------:R-:W-:Y:S01]  /*0bc0*/  IMAD.MOV.U32 R23, RZ, RZ, -0x1 ;  /* 0xffffffffff177424 */ /* 0x000fe200078e00ff */
[----:B------:R-:W-:Y:S01]  /*0bd0*/  PRMT R56, RZ, 0x7610, R56 ;  /* 0x00007610ff387816 */ /* 0x000fe20000000038 */
[----:B------:R-:W-:Y:S01]  /*0be0*/  IMAD.MOV.U32 R60, RZ, RZ, -0x1 ;  /* 0xffffffffff3c7424 */ /* 0x000fe200078e00ff */
[----:B------:R-:W-:Y:S02]  /*0bf0*/  ISETP.GE.U32.AND.EX P0, PT, R17, UR5, PT, P0 ;  /* 0x0000000511007c0c */ /* 0x000fe4000bf06100 */
[----:B------:R-:W-:-:S11]  /*0c00*/  PRMT R0, RZ, 0x7610, R0 ;  /* 0x00007610ff007816 */ /* 0x000fd60000000000 */
[----:B------:R-:W-:Y:S05]  /*0c10*/  @P0 BRA `(.L_x_12) ;  /* 0x0000000400600947 */ /* 0x000fea0003800000 */
[----:B------:R-:W1:Y:S01]  /*0c20*/  LDC.64 R14, c[0x0][0x8d0] ;  /* 0x00023400ff0e7b82 */ /* 0x000e620000000a00 */
[----:B------:R-:W-:Y:S02]  /*0c30*/  IMAD.MOV.U32 R4, RZ, RZ, R16 ;  /* 0x000000ffff047224 */ /* 0x000fe400078e0010 */
[----:B------:R-:W-:-:S05]  /*0c40*/  IMAD.MOV.U32 R5, RZ, RZ, R17 ;  /* 0x000000ffff057224 */ /* 0x000fca00078e0011 */
[----:B------:R-:W2:Y:S08]  /*0c50*/  LDC R0, c[0x0][0x8d8] ;  /* 0x00023600ff007b82 */ /* 0x000eb00000000800 */
[----:B------:R-:W3:Y:S01]  /*0c60*/  LDC.64 R20, c[0x0][0x8c8] ;  /* 0x00023200ff147b82 */ /* 0x000ee20000000a00 */
[----:B-1----:R-:W-:-:S04]  /*0c70*/  ISETP.NE.U32.AND P0, PT, R14, RZ, PT ;  /* 0x000000ff0e00720c */ /* 0x002fc80003f05070 */
[----:B------:R-:W-:-:S13]  /*0c80*/  ISETP.NE.AND.EX P0, PT, R15, RZ, PT, P0 ;  /* 0x000000ff0f00720c */ /* 0x000fda0003f05300 */
[----:B--23--:R-:W-:Y:S05]  /*0c90*/  @!P0 BRA `(.L_x_13) ;  /* 0x0000000000288947 */ /* 0x00cfea0003800000 */
[----:B------:R-:W1:Y:S02]  /*0ca0*/  LDC R11, c[0x0][0x8dc] ;  /* 0x00023700ff0b7b82 */ /* 0x000e640000000800 */
[----:B-1----:R-:W-:-:S05]  /*0cb0*/  IADD3 R11, P0, R16, R11, RZ ;  /* 0x0000000b100b7210 */ /* 0x002fca0007f1e0ff */
[----:B------:R-:W-:-:S04]  /*0cc0*/  IMAD.X R13, RZ, RZ, R17, P0 ;  /* 0x000000ffff0d7224 */ /* 0x000fc800000e0611 */
[----:B------:R-:W-:-:S04]  /*0cd0*/  IMAD.WIDE.U32 R4, R13, R14, RZ ;  /* 0x0000000e0d047225 */ /* 0x000fc800078e00ff */
[----:B------:R-:W-:-:S04]  /*0ce0*/  IMAD.WIDE.U32 R6, P0, R11, R15, R4 ;  /* 0x0000000f0b067225 */ /* 0x000fc80007800004 */
[----:B------:R-:W-:-:S04]  /*0cf0*/  IMAD.WIDE.U32 R4, R11, R14, RZ ;  /* 0x0000000e0b047225 */ /* 0x000fc800078e00ff */
[----:B------:R-:W-:Y:S01]  /*0d00*/  IMAD.X R11, RZ, RZ, RZ, P0 ;  /* 0x000000ffff0b7224 */ /* 0x000fe200000e06ff */
[----:B------:R-:W-:Y:S01]  /*0d10*/  IADD3 RZ, P0, R5, R6, RZ ;  /* 0x0000000605ff7210 */ /* 0x000fe20007f1e0ff */
[----:B------:R-:W-:-:S04]  /*0d20*/  IMAD.MOV.U32 R10, RZ, RZ, R7 ;  /* 0x000000ffff0a7224 */ /* 0x000fc800078e0007 */
[----:B------:R-:W-:-:S08]  /*0d30*/  IMAD.WIDE.U32.X R4, R13, R15, R10, P0 ;  /* 0x0000000f0d047225 */ /* 0x000fd000000e040a */
.L_x_13:
[-CC-:B------:R-:W-:Y:S01]  /*0d40*/  SHF.R.U64 R25, R4, R0.reuse, R5.reuse ;  /* 0x0000000004197219 */ /* 0x180fe20000001205 */
[----:B------:R-:W1:Y:S01]  /*0d50*/  LDC.64 R26, c[0x0][0x8e8] ;  /* 0x00023a00ff1a7b82 */ /* 0x000e620000000a00 */
[----:B------:R-:W-:Y:S01]  /*0d60*/  SHF.R.U32.HI R4, RZ, R0, R5 ;  /* 0x00000000ff047219 */ /* 0x000fe20000011605 */
[----:B------:R-:W-:Y:S01]  /*0d70*/  ULDC UR4, c[0x0][0x150] ;  /* 0x0000540000047ab9 */ /* 0x000fe20000000800 */
[----:B------:R-:W-:Y:S02]  /*0d80*/  I2FP.F32.U32 R0, R8 ;  /* 0x0000000800007245 */ /* 0x000fe40000201000 */
[----:B------:R-:W-:-:S03]  /*0d90*/  IADD3 R9, P0, RZ, -R25, RZ ;  /* 0x80000019ff097210 */ /* 0x000fc60007f1e0ff */
[----:B------:R-:W2:Y:S01]  /*0da0*/  LDC R10, c[0x0][0x8c0] ;  /* 0x00023000ff0a7b82 */ /* 0x000ea20000000800 */
[----:B------:R-:W-:Y:S01]  /*0db0*/  FMUL R0, R0, UR4 ;  /* 0x0000000400007c20 */ /* 0x000fe20008400000 */
[----:B------:R-:W-:Y:S01]  /*0dc0*/  IMAD.X R11, RZ, RZ, ~R4, P0 ;  /* 0x000000ffff0b7224 */ /* 0x000fe200000e0e04 */
[----:B------:R-:W-:Y:S01]  /*0dd0*/  ULDC UR4, c[0x0][0x154] ;  /* 0x0000550000047ab9 */ /* 0x000fe20000000800 */
[----:B------:R-:W-:-:S03]  /*0de0*/  IMAD.WIDE.U32 R4, R9, R20, R16 ;  /* 0x0000001409047225 */ /* 0x000fc600078e0010 */
[----:B------:R-:W3:Y:S01]  /*0df0*/  F2I.U32.TRUNC.NTZ R0, R0 ;  /* 0x0000000000007305 */ /* 0x000ee2000020f000 */
[----:B------:R-:W4:Y:S01]  /*0e00*/  LDC R7, c[0x0][0x144] ;  /* 0x00005100ff077b82 */ /* 0x000f220000000800 */
[----:B------:R-:W-:-:S04]  /*0e10*/  IMAD R6, R11, R20, RZ ;  /* 0x000000140b067224 */ /* 0x000fc800078e02ff */
[----:B------:R-:W-:-:S03]  /*0e20*/  IMAD R9, R9, R21, R6 ;  /* 0x0000001509097224 */ /* 0x000fc600078e0206 */
[----:B------:R-:W5:Y:S01]  /*0e30*/  LDC R12, c[0x0][0x8b0] ;  /* 0x00022c00ff0c7b82 */ /* 0x000f620000000800 */
[----:B------:R-:W-:Y:S01]  /*0e40*/  IMAD.IADD R9, R5, 0x1, R9 ;  /* 0x0000000105097824 */ /* 0x000fe200078e0209 */
[----:B-1----:R-:W-:Y:S01]  /*0e50*/  ISETP.NE.U32.AND P0, PT, R26, RZ, PT ;  /* 0x000000ff1a00720c */ /* 0x002fe20003f05070 */
[----:B---3--:R-:W-:-:S03]  /*0e60*/  IMAD.MOV R5, RZ, RZ, -R0 ;  /* 0x000000ffff057224 */ /* 0x008fc600078e0a00 */
[----:B------:R-:W-:Y:S02]  /*0e70*/  ISETP.NE.AND.EX P0, PT, R27, RZ, PT, P0 ;  /* 0x000000ff1b00720c */ /* 0x000fe40003f05300 */
[----:B------:R-:W1:Y:S01]  /*0e80*/  LDC R11, c[0x0][0x900] ;  /* 0x00024000ff0b7b82 */ /* 0x000e620000000800 */
[-CC-:B--2---:R-:W-:Y:S02]  /*0e90*/  SHF.R.U64 R20, R4, R10.reuse, R9.reuse ;  /* 0x0000000a04147219 */ /* 0x184fe40000001209 */
[----:B------:R-:W-:Y:S02]  /*0ea0*/  I2FP.F32.U32 R4, R3 ;  /* 0x0000000300047245 */ /* 0x000fe40000201000 */
[----:B------:R-:W-:Y:S01]  /*0eb0*/  SHF.R.U32.HI R9, RZ, R10, R9 ;  /* 0x0000000aff097219 */ /* 0x000fe20000011609 */
[----:B------:R-:W-:Y:S02]  /*0ec0*/  IMAD.MOV.U32 R10, RZ, RZ, 0x1 ;  /* 0x00000001ff0a7424 */ /* 0x000fe400078e00ff */
[----:B------:R-:W2:Y:S01]  /*0ed0*/  LDC R14, c[0x0][0x148] ;  /* 0x00005200ff0e7b82 */ /* 0x000ea20000000800 */
[----:B----4-:R-:W-:-:S02]  /*0ee0*/  IMAD R0, R7, R5, R8 ;  /* 0x0000000507007224 */ /* 0x010fc400078e0208 */
[----:B------:R-:W-:Y:S01]  /*0ef0*/  FMUL R5, R4, UR4 ;  /* 0x0000000404057c20 */ /* 0x000fe20008400000 */
[----:B------:R-:W-:-:S04]  /*0f00*/  IMAD.MOV.U32 R4, RZ, RZ, -0x1 ;  /* 0xffffffffff047424 */ /* 0x000fc800078e00ff */
[----:B------:R-:W3:Y:S01]  /*0f10*/  LDC R24, c[0x0][0x8a8] ;  /* 0x00022a00ff187b82 */ /* 0x000ee20000000800 */
[-CC-:B-----5:R-:W-:Y:S02]  /*0f20*/  SHF.R.U64 R28, R20, R12.reuse, R9.reuse ;  /* 0x0000000c141c7219 */ /* 0x1a0fe40000001209 */
[----:B------:R-:W-:Y:S02]  /*0f30*/  SHF.R.U32.HI R6, RZ, R12, R9 ;  /* 0x0000000cff067219 */ /* 0x000fe40000011609 */
[----:B------:R4:W1:Y:S03]  /*0f40*/  F2I.U32.TRUNC.NTZ R12, R5 ;  /* 0x00000005000c7305 */ /* 0x000866000020f000 */
[----:B------:R-:W2:Y:S01]  /*0f50*/  LDC R15, c[0x0][0x8f0] ;  /* 0x00023c00ff0f7b82 */ /* 0x000ea20000000800 */
[-C--:B-1----:R-:W-:Y:S02]  /*0f60*/  SHF.R.U64 R30, R28, R11.reuse, R6 ;  /* 0x0000000b1c1e7219 */ /* 0x082fe40000001206 */
[----:B------:R-:W-:-:S02]  /*0f70*/  SHF.L.U32 R4, R4, R11, RZ ;  /* 0x0000000b04047219 */ /* 0x000fc400000006ff */
[-C--:B------:R-:W-:Y:S02]  /*0f80*/  SHF.R.U32.HI R6, RZ, R11.reuse, R6 ;  /* 0x0000000bff067219 */ /* 0x080fe40000011606 */
[----:B------:R-:W-:Y:S01]  /*0f90*/  SHF.L.U32 R10, R10, R11, RZ ;  /* 0x0000000b0a0a7219 */ /* 0x000fe200000006ff */
[----:B------:R-:W1:Y:S01]  /*0fa0*/  LDC R21, c[0x0][0x8e0] ;  /* 0x00023800ff157b82 */ /* 0x000e620000000800 */
[----:B------:R-:W-:Y:S01]  /*0fb0*/  LOP3.LUT R11, RZ, R4, RZ, 0x33, !PT ;  /* 0x00000004ff0b7212 */ /* 0x000fe200078e33ff */
[----:B----4-:R-:W-:Y:S01]  /*0fc0*/  IMAD.MOV.U32 R5, RZ, RZ, R6 ;  /* 0x000000ffff057224 */ /* 0x010fe200078e0006 */
[----:B------:R-:W-:-:S05]  /*0fd0*/  MOV R4, R30 ;  /* 0x0000001e00047202 */ /* 0x000fca0000000f00 */
[----:B------:R-:W4:Y:S01]  /*0fe0*/  LDC R23, c[0x0][0x8b8] ;  /* 0x00022e00ff177b82 */ /* 0x000f220000000800 */
[----:B------:R-:W-:Y:S05]  /*0ff0*/  @!P0 BRA `(.L_x_14) ;  /* 0x0000000000288947 */ /* 0x000fea0003800000 */
[----:B------:R-:W5:Y:S02]  /*1000*/  LDC R9, c[0x0][0x8f4] ;  /* 0x00023d00ff097b82 */ /* 0x000f640000000800 */
[----:B-----5:R-:W-:-:S05]  /*1010*/  IADD3 R9, P0, R30, R9, RZ ;  /* 0x000000091e097210 */ /* 0x020fca0007f1e0ff */
        /* <DEDUP_REMOVED lines=8> */
.L_x_14:
[----:B--2---:R-:W-:Y:S01]  /*10a0*/  SHF.R.U64 R4, R4, R15, R5 ;  /* 0x0000000f04047219 */ /* 0x004fe20000001205 */
[----:B---3--:R-:W-:Y:S01]  /*10b0*/  VIADD R5, R24, 0xffffffff ;  /* 0xffffffff18057836 */ /* 0x008fe20000000000 */
[----:B------:R-:W-:Y:S01]  /*10c0*/  LOP3.LUT R11, R28, R11, RZ, 0xc0, !PT ;  /* 0x0000000b1c0b7212 */ /* 0x000fe200078ec0ff */
[----:B------:R-:W-:Y:S01]  /*10d0*/  IMAD.MOV R12, RZ, RZ, -R12 ;  /* 0x000000ffff0c7224 */ /* 0x000fe200078e0a0c */
[----:B------:R-:W-:Y:S01]  /*10e0*/  R2UR UR47, R25 ;  /* 0x00000000192f72ca */ /* 0x000fe200000e0000 */
[----:B------:R-:W-:Y:S01]  /*10f0*/  IMAD.MOV R6, RZ, RZ, -R4 ;  /* 0x000000ffff067224 */ /* 0x000fe200078e0a04 */
[----:B------:R-:W-:Y:S01]  /*1100*/  LOP3.LUT R5, R20, R5, RZ, 0xc0, !PT ;  /* 0x0000000514057212 */ /* 0x000fe200078ec0ff */
[----:B------:R-:W-:Y:S02]  /*1110*/  @P6 IMAD R0, R14, R12, R3 ;  /* 0x0000000c0e006224 */ /* 0x000fe400078e0203 */
[----:B------:R-:W-:Y:S02]  /*1120*/  IMAD R11, R10, R4, R11 ;  /* 0x000000040a0b7224 */ /* 0x000fe400078e020b */
[----:B-1----:R-:W-:-:S02]  /*1130*/  IMAD R3, R6, R21, R30 ;  /* 0x0000001506037224 */ /* 0x002fc400078e021e */
[----:B----4-:R-:W-:Y:S02]  /*1140*/  IMAD R0, R11, R23, R0 ;  /* 0x000000170b007224 */ /* 0x010fe400078e0200 */
[----:B------:R-:W-:Y:S02]  /*1150*/  IMAD R3, R3, R24, R5 ;  /* 0x0000001803037224 */ /* 0x000fe400078e0205 */
[----:B------:R-:W-:-:S03]  /*1160*/  IMAD.MOV.U32 R4, RZ, RZ, 0x1 ;  /* 0x00000001ff047424 */ /* 0x000fc600078e00ff */
[----:B------:R-:W-:Y:S02]  /*1170*/  SEL R60, R3, R0, !P6 ;  /* 0x00000000033c7207 */ /* 0x000fe40007000000 */
[----:B------:R-:W-:Y:S02]  /*1180*/  SEL R23, R0, R3, !P6 ;  /* 0x0000000300177207 */ /* 0x000fe40007000000 */
[----:B------:R-:W-:-:S07]  /*1190*/  PRMT R0, R4, 0x7610, R0 ;  /* 0x0000761004007816 */ /* 0x000fce0000000000 */
.L_x_12:
[----:B------:R-:W-:-:S08]  /*11a0*/  NOP ;  /* 0x0000000000007918 */ /* 0x000fd00000000000 */
[----:B------:R-:W1:Y:S02]  /*11b0*/  USETMAXREG.TRY_ALLOC.CTAPOOL UP0, 0xe8 ;  /* 0x000000e8000079c8 */ /* 0x000e640008000600 */
[----:B-1----:R-:W-:-:S13]  /*11c0*/  PLOP3.LUT P0, PT, PT, PT, UP0, 0x80, 0x0 ;  /* 0x000000000000781c */ /* 0x002fda0003f0f008 */
[----:B------:R-:W-:Y:S05]  /*11d0*/  @!P0 BRA `(.L_x_12) ;  /* 0xfffffffc00f08947 */ /* 0x000fea000383ffff */
[----:B------:R-:W-:Y:S02]  /*11e0*/  ULDC.64 UR4, c[0x0][0x590] ;  /* 0x0001640000047ab9 */ /* 0x000fe40000000a00 */
[----:B------:R-:W-:Y:S02]  /*11f0*/  IMAD.U32 R77, RZ, RZ, UR4 ;  /* 0x00000004ff4d7e24 */ /* 0x000fe4000f8e00ff */
[----:B------:R-:W-:-:S03]  /*1200*/  IMAD.U32 R79, RZ, RZ, UR5 ;  /* 0x00000005ff4f7e24 */ /* 0x000fc6000f8e00ff */
[----:B------:R-:W-:-:S04]  /*1210*/  ISETP.NE.U32.AND P1, PT, R77, RZ, PT ;  /* 0x000000ff4d00720c */ /* 0x000fc80003f25070 */
[----:B------:R-:W-:-:S13]  /*1220*/  ISETP.NE.AND.EX P0, PT, R79, RZ, PT, P1 ;  /* 0x000000ff4f00720c */ /* 0x000fda0003f05310 */
[----:B------:R-:W-:Y:S05]  /*1230*/  @P0 BRA `(.L_x_15) ;  /* 0x00000000002c0947 */ /* 0x000fea0003800000 */
[----:B------:R-:W-:Y:S02]  /*1240*/  ULDC.64 UR4, c[0x0][0x588] ;  /* 0x0001620000047ab9 */ /* 0x000fe40000000a00 */
[----:B------:R-:W-:-:S04]  /*1250*/  ISETP.NE.U32.AND P0, PT, RZ, UR4, PT ;  /* 0x00000004ff007c0c */ /* 0x000fc8000bf05070 */
[----:B------:R-:W-:-:S13]  /*1260*/  ISETP.NE.AND.EX P0, PT, RZ, UR5, PT, P0 ;  /* 0x00000005ff007c0c */ /* 0x000fda000bf05300 */
[----:B------:R-:W-:Y:S05]  /*1270*/  @!P0 BRA `(.L_x_16) ;  /* 0x0000000000108947 */ /* 0x000fea0003800000 */
[----:B------:R-:W1:Y:S02]  /*1280*/  LDC.64 R58, c[0x0][0x588] ;  /* 0x00016200ff3a7b82 */ /* 0x000e640000000a00 */
[----:B-1----:R1:W5:Y:S01]  /*1290*/  LDG.E R58, desc[UR52][R58.64] ;  /* 0x000000343a3a7981 */ /* 0x002362000c1e1900 */
[----:B------:R-:W-:Y:S01]  /*12a0*/  IMAD.MOV.U32 R56, RZ, RZ, 0x1 ;  /* 0x00000001ff387424 */ /* 0x000fe200078e00ff */
[----:B------:R-:W-:Y:S06]  /*12b0*/  BRA `(.L_x_15) ;  /* 0x00000000000c7947 */ /* 0x000fec0003800000 */
.L_x_16:
[----:B------:R-:W-:Y:S01]  /*12c0*/  ULDC UR4, c[0x0][0x580] ;  /* 0x0001600000047ab9 */ /* 0x000fe20000000800 */
[----:B------:R-:W-:Y:S01]  /*12d0*/  IMAD.MOV.U32 R56, RZ, RZ, 0x1 ;  /* 0x00000001ff387424 */ /* 0x000fe200078e00ff */
[----:B------:R-:W-:-:S07]  /*12e0*/  MOV R58, UR4 ;  /* 0x00000004003a7c02 */ /* 0x000fce0008000f00 */
.L_x_15:
[----:B------:R-:W-:Y:S02]  /*12f0*/  ULDC.64 UR4, c[0x0][0x5b0] ;  /* 0x00016c0000047ab9 */ /* 0x000fe40000000a00 */
[----:B------:R-:W-:-:S04]  /*1300*/  ISETP.NE.U32.AND P0, PT, RZ, UR4, PT ;  /* 0x00000004ff007c0c */ /* 0x000fc8000bf05070 */
[----:B------:R-:W-:-:S13]  /*1310*/  ISETP.NE.AND.EX P0, PT, RZ, UR5, PT, P0 ;  /* 0x00000005ff007c0c */ /* 0x000fda000bf05300 */
[----:B------:R-:W-:Y:S05]  /*1320*/  @P0 BRA `(.L_x_17) ;  /* 0x0000000000240947 */ /* 0x000fea0003800000 */
[----:B------:R-:W-:Y:S02]  /*1330*/  ULDC.64 UR4, c[0x0][0x5a8] ;  /* 0x00016a0000047ab9 */ /* 0x000fe40000000a00 */
[----:B------:R-:W-:-:S04]  /*1340*/  ISETP.NE.U32.AND P0, PT, RZ, UR4, PT ;  /* 0x00000004ff007c0c */ /* 0x000fc8000bf05070 */
[----:B------:R-:W-:-:S13]  /*1350*/  ISETP.NE.AND.EX P0, PT, RZ, UR5, PT, P0 ;  /* 0x00000005ff007c0c */ /* 0x000fda000bf05300 */
[----:B------:R-:W-:Y:S05]  /*1360*/  @!P0 BRA `(.L_x_18) ;  /* 0x00000000000c8947 */ /* 0x000fea0003800000 */
[----:B------:R-:W1:Y:S02]  /*1370*/  LDC.64 R4, c[0x0][0x5a8] ;  /* 0x00016a00ff047b82 */ /* 0x000e640000000a00 */
[----:B-1----:R2:W5:Y:S01]  /*1380*/  LDG.E R59, desc[UR52][R4.64] ;  /* 0x00000034043b7981 */ /* 0x002562000c1e1900 */
[----:B------:R-:W-:Y:S05]  /*1390*/  BRA `(.L_x_17) ;  /* 0x0000000000087947 */ /* 0x000fea0003800000 */
.L_x_18:
[----:B------:R-:W-:Y:S02]  /*13a0*/  ULDC UR4, c[0x0][0x5a0] ;  /* 0x0001680000047ab9 */ /* 0x000fe40000000800 */
[----:B-1----:R-:W-:-:S07]  /*13b0*/  IMAD.U32 R59, RZ, RZ, UR4 ;  /* 0x00000004ff3b7e24 */ /* 0x002fce000f8e00ff */
.L_x_17:
[----:B------:R-:W-:Y:S01]  /*13c0*/  LOP3.LUT P2, RZ, R0, 0xff, RZ, 0xc0, !PT ;  /* 0x000000ff00ff7812 */ /* 0x000fe2000784c0ff */
[----:B------:R-:W-:Y:S01]  /*13d0*/  UMOV UR38, URZ ;  /* 0x0000003f00267c82 */ /* 0x000fe20008000000 */
[----:B------:R-:W-:-:S11]  /*13e0*/  PLOP3.LUT P0, PT, PT, PT, PT, 0x80, 0x0 ;  /* 0x000000000000781c */ /* 0x000fd60003f0f070 */
[----:B------:R-:W-:Y:S05]  /*13f0*/  @!P2 BRA `(.L_x_19) ;  /* 0x0000005c0084a947 */ /* 0x000fea0003800000 */
[----:B------:R-:W-:Y:S01]  /*1400*/  ULDC UR4, c[0x0][0x28c] ;  /* 0x0000a30000047ab9 */ /* 0x000fe20000000800 */
[----:B------:R-:W-:Y:S01]  /*1410*/  LOP3.LUT R72, R22, 0x1, RZ, 0xfc, !PT ;  /* 0x0000000116487812 */ /* 0x000fe200078efcff */
[----:B------:R-:W-:Y:S01]  /*1420*/  UIADD3 UR4, UR4, 0x3f, URZ ;  /* 0x0000003f04047890 */ /* 0x000fe2000fffe03f */
[----:B------:R-:W-:Y:S01]  /*1430*/  LOP3.LUT R74, R19, 0x1, RZ, 0xfc, !PT ;  /* 0x00000001134a7812 */ /* 0x000fe200078efcff */
[----:B------:R-:W-:Y:S01]  /*1440*/  IMAD.MOV.U32 R57, RZ, RZ, RZ ;  /* 0x000000ffff397224 */ /* 0x000fe200078e00ff */
[----:B------:R-:W-:Y:S01]  /*1450*/  ULDC.64 UR54, c[0x0][0x198] ;  /* 0x0000660000367ab9 */ /* 0x000fe20000000a00 */
[----:B------:R-:W-:Y:S01]  /*1460*/  USHF.R.S32.HI UR5, URZ, 0x1f, UR4 ;  /* 0x0000001f3f057899 */ /* 0x000fe20008011404 */
[----:B------:R-:W-:Y:S01]  /*1470*/  UMOV UR48, 0x1 ;  /* 0x0000000100307882 */ /* 0x000fe20000000000 */
[----:B------:R-:W-:Y:S02]  /*1480*/  UMOV UR39, URZ ;  /* 0x0000003f00277c82 */ /* 0x000fe40008000000 */
[----:B------:R-:W-:Y:S01]  /*1490*/  ULEA.HI UR5, UR5, UR4, URZ, 0x6 ;  /* 0x0000000405057291 */ /* 0x000fe2000f8f303f */
[----:B------:R-:W-:Y:S01]  /*14a0*/  UMOV UR40, URZ ;  /* 0x0000003f00287c82 */ /* 0x000fe20008000000 */
[----:B------:R-:W-:-:S02]  /*14b0*/  UMOV UR38, URZ ;  /* 0x0000003f00267c82 */ /* 0x000fc40008000000 */
[----:B------:R-:W-:Y:S01]  /*14c0*/  USHF.R.S32.HI UR49, URZ, 0x6, UR5 ;  /* 0x000000063f317899 */ /* 0x000fe20008011405 */
[----:B------:R-:W-:-:S11]  /*14d0*/  UMOV UR43, URZ ;  /* 0x0000003f002b7c82 */ /* 0x000fd60008000000 */
.L_x_73:
[----:B------:R-:W-:Y:S01]  /*14e0*/  LOP3.LUT R0, R18, 0x80, RZ, 0xc0, !PT ;  /* 0x0000008012007812 */ /* 0x000fe200078ec0ff */
[----:B------:R-:W3:Y:S01]  /*14f0*/  S2UR UR50, SR_CgaCtaId ;  /* 0x00000000003279c3 */ /* 0x000ee20000008800 */
[----:B------:R-:W-:Y:S02]  /*1500*/  UMOV UR51, 0x400 ;  /* 0x0000040000337882 */ /* 0x000fe40000000000 */
[----:B------:R-:W-:-:S06]  /*1510*/  SHF.R.U32.HI R0, RZ, 0x7, R0 ;  /* 0x00000007ff007819 */ /* 0x000fcc0000011600 */
[----:B------:R-:W4:Y:S01]  /*1520*/  SHFL.IDX PT, R0, R0, RZ, 0x1f ;  /* 0x00001fff00007589 */ /* 0x000f2200000e0000 */
[----:B---3--:R-:W-:Y:S01]  /*1530*/  ULEA UR51, UR50, UR51, 0x18 ;  /* 0x0000003332337291 */ /* 0x008fe2000f8ec03f */
[----:B----4-:R-:W-:-:S13]  /*1540*/  R2UR UR4, R0 ;  /* 0x00000000000472ca */ /* 0x010fda00000e0000 */
[----:B------:R-:W-:-:S04]  /*1550*/  ULEA.HI UR5, UR4, UR4, URZ, 0x1 ;  /* 0x0000000404057291 */ /* 0x000fc8000f8f083f */
[----:B------:R-:W-:-:S04]  /*1560*/  ULOP3.LUT UR5, UR5, 0x7fffe, URZ, 0xc0, !UPT ;  /* 0x0007fffe05057892 */ /* 0x000fc8000f8ec03f */
[----:B------:R-:W-:-:S03]  /*1570*/  UIADD3 UR5, UR4, -UR5, URZ ;  /* 0x8000000504057290 */ /* 0x000fc6000fffe03f */
[----:B------:R-:W-:Y:S01]  /*1580*/  ULDC UR4, c[0x0][0x28c] ;  /* 0x0000a30000047ab9 */ /* 0x000fe20000000800 */
[----:B------:R-:W-:Y:S01]  /*1590*/  ULEA UR5, UR5, UR51, 0xd ;  /* 0x0000003305057291 */ /* 0x000fe2000f8e683f */
[----:B------:R-:W-:-:S03]  /*15a0*/  ISETP.LT.AND P0, PT, RZ, UR4, PT ;  /* 0x00000004ff007c0c */ /* 0x000fc6000bf01270 */
[----:B------:R-:W-:-:S04]  /*15b0*/  UIADD3 UR5, UR5, 0x6400, URZ ;  /* 0x0000640005057890 */ /* 0x000fc8000fffe03f */
[----:B------:R-:W-:-:S04]  /*15c0*/  USHF.R.U32.HI UR5, URZ, 0x4, UR5 ;  /* 0x000000043f057899 */ /* 0x000fc80008011605 */
[----:B------:R-:W-:-:S04]  /*15d0*/  ULOP3.LUT UR5, UR5, 0x3fff, URZ, 0xc0, !UPT ;  /* 0x00003fff05057892 */ /* 0x000fc8000f8ec03f */
[----:B------:R-:W-:Y:S01]  /*15e0*/  ULOP3.LUT UR44, UR5, 0x10000, URZ, 0xfc, !UPT ;  /* 0x00010000052c7892 */ /* 0x000fe2000f8efc3f */
[----:B-1----:R-:W-:Y:S11]  /*15f0*/  @P0 BRA `(.L_x_20) ;  /* 0x0000000000400947 */ /* 0x002ff60003800000 */
[----:B------:R-:W-:Y:S01]  /*1600*/  MOV R0, 0x0 ;  /* 0x0000000000007802 */ /* 0x000fe20000000f00 */
[----:B------:R-:W-:Y:S01]  /*1610*/  ULDC.64 UR4, c[0x4][0x70] ;  /* 0x01001c0000047ab9 */ /* 0x000fe20000000a00 */
[----:B------:R-:W-:Y:S01]  /*1620*/  ULDC.64 UR6, c[0x4][0x8] ;  /* 0x0100020000067ab9 */ /* 0x000fe20000000a00 */
[----:B--2---:R-:W-:Y:S01]  /*1630*/  IMAD.U32 R4, RZ, RZ, UR4 ;  /* 0x00000004ff047e24 */ /* 0x004fe2000f8e00ff */
[----:B------:R2:W3:Y:S01]  /*1640*/  LDC.64 R14, c[0x4][R0] ;  /* 0x01000000000e7b82 */ /* 0x0004e20000000a00 */
[----:B------:R-:W-:Y:S01]  /*1650*/  IMAD.U32 R5, RZ, RZ, UR5 ;  /* 0x00000005ff057e24 */ /* 0x000fe2000f8e00ff */
[----:B------:R-:W-:Y:S01]  /*1660*/  ULDC.64 UR4, c[0x4][0x78] ;  /* 0x01001e0000047ab9 */ /* 0x000fe20000000a00 */
[----:B------:R-:W-:Y:S02]  /*1670*/  IMAD.U32 R10, RZ, RZ, UR6 ;  /* 0x00000006ff0a7e24 */ /* 0x000fe4000f8e00ff */
[----:B------:R-:W-:Y:S02]  /*1680*/  IMAD.U32 R6, RZ, RZ, UR4 ;  /* 0x00000004ff067e24 */ /* 0x000fe4000f8e00ff */
[----:B------:R-:W-:-:S02]  /*1690*/  IMAD.U32 R7, RZ, RZ, UR5 ;  /* 0x00000005ff077e24 */ /* 0x000fc4000f8e00ff */
[----:B------:R-:W-:Y:S02]  /*16a0*/  IMAD.U32 R11, RZ, RZ, UR7 ;  /* 0x00000007ff0b7e24 */ /* 0x000fe4000f8e00ff */
[----:B------:R-:W-:Y:S02]  /*16b0*/  IMAD.MOV.U32 R8, RZ, RZ, 0x1e1 ;  /* 0x000001e1ff087424 */ /* 0x000fe400078e00ff */
[----:B------:R-:W-:Y:S02]  /*16c0*/  IMAD.MOV.U32 R12, RZ, RZ, 0x1 ;  /* 0x00000001ff0c7424 */ /* 0x000fe400078e00ff */
[----:B--2---:R-:W-:-:S07]  /*16d0*/  IMAD.MOV.U32 R13, RZ, RZ, RZ ;  /* 0x000000ffff0d7224 */ /* 0x004fce00078e00ff */
[----:B------:R-:W-:-:S07]  /*16e0*/  LEPC R20, `(.L_x_20) ;  /* 0x000000001014794e */ /* 0x000fce0000000000 */
[----:B-1-3-5:R-:W-:Y:S05]  /*16f0*/  CALL.ABS.NOINC R14 ;  /* 0x000000000e007343 */ /* 0x02afea0003c00000 */
.L_x_20:
[----:B------:R-:W-:-:S13]  /*1700*/  ISETP.NE.AND P0, PT, R72, 0x3, PT ;  /* 0x000000034800780c */ /* 0x000fda0003f05270 */
[----:B------:R-:W-:Y:S05]  /*1710*/  @!P0 BRA `(.L_x_21) ;  /* 0x0000000000048947 */ /* 0x000fea0003800000 */
[----:B------:R-:W-:Y:S01]  /*1720*/  BPT.TRAP 0x1 ;  /* 0x000000040000795c */ /* 0x000fe20000300000 */
.L_x_21:
[----:B------:R-:W-:Y:S01]  /*1730*/  IMAD.U32 R3, RZ, RZ, UR40 ;  /* 0x00000028ff037e24 */ /* 0x000fe2000f8e00ff */
[----:B------:R-:W-:-:S04]  /*1740*/  SHF.L.U32 R0, R57, 0x1f, RZ ;  /* 0x0000001f39007819 */ /* 0x000fc800000006ff */
[----:B------:R-:W-:-:S04]  /*1750*/  LEA R3, R3, UR51, 0x3 ;  /* 0x0000003303037c11 */ /* 0x000fc8000f8e18ff */
[----:B------:R3:W4:Y:S01]  /*1760*/  SYNCS.PHASECHK.TRANS64.TRYWAIT P1, [R3+URZ], R0 ;  /* 0x00000000030075a7 */ /* 0x000722000802017f */
[----:B------:R-:W-:Y:S05]  /*1770*/  @!P0 BRA `(.L_x_22) ;  /* 0x0000000000048947 */ /* 0x000fea0003800000 */
[----:B------:R-:W-:Y:S01]  /*1780*/  BPT.TRAP 0x1 ;  /* 0x000000040000795c */ /* 0x000fe20000300000 */
.L_x_22:
[----:B----4-:R-:W-:Y:S05]  /*1790*/  @P1 BRA `(.L_x_23) ;  /* 0x0000000000081947 */ /* 0x010fea0003800000 */
[----:B------:R-:W4:Y:S02]  /*17a0*/  SYNCS.PHASECHK.TRANS64.TRYWAIT P1, [R3+URZ], R0 ;  /* 0x00000000030075a7 */ /* 0x000f24000802017f */
[----:B----4-:R-:W-:Y:S05]  /*17b0*/  @!P1 BRA `(.L_x_24) ;  /* 0x0000008400889947 */ /* 0x010fea0003800000 */
.L_x_23:
[----:B------:R-:W-:-:S04]  /*17c0*/  UISETP.LT.AND UP0, UPT, UR49, 0x1, UPT ;  /* 0x000000013100788c */ /* 0x000fc8000bf01270 */
[----:B------:R-:W-:-:S04]  /*17d0*/  USEL UR4, UR49, 0x1, UP0 ;  /* 0x0000000131047887 */ /* 0x000fc80008000000 */
[----:B------:R-:W-:-:S06]  /*17e0*/  UIADD3 UR4, UR49, -UR4, URZ ;  /* 0x8000000431047290 */ /* 0x000fcc000fffe03f */
[----:B---34-:R-:W-:Y:S01]  /*17f0*/  MOV R0, UR4 ;  /* 0x0000000400007c02 */ /* 0x018fe20008000f00 */
[----:B------:R-:W-:Y:S05]  /*1800*/  WARPSYNC.ALL ;  /* 0x0000000000007948 */ /* 0x000fea0003800000 */
[----:B------:R-:W-:Y:S01]  /*1810*/  ISETP.GE.AND P1, PT, R0, 0x1, PT ;  /* 0x000000010000780c */ /* 0x000fe20003f26270 */
[----:B------:R-:W-:Y:S01]  /*1820*/  UIADD3 UR4, UR51, 0x26400, URZ ;  /* 0x0002640033047890 */ /* 0x000fe2000fffe03f */
[----:B------:R-:W-:Y:S01]  /*1830*/  WARPGROUP.ARRIVE ;  /* 0x00000000000079c5 */ /* 0x000fe20000000000 */
[----:B------:R-:W-:Y:S02]  /*1840*/  ULEA UR9, UR40, UR44, 0xa ;  /* 0x0000002c28097291 */ /* 0x000fe4000f8e503f */
[----:B------:R-:W-:Y:S01]  /*1850*/  USHF.R.U32.HI UR4, URZ, 0x4, UR4 ;  /* 0x000000043f047899 */ /* 0x000fe20008011604 */
[----:B------:R-:W-:Y:S01]  /*1860*/  UMOV UR5, 0x40000040 ;  /* 0x4000004000057882 */ /* 0x000fe20000000000 */
[----:B------:R-:W-:-:S02]  /*1870*/  UMOV UR7, 0x40000040 ;  /* 0x4000004000077882 */ /* 0x000fc40000000000 */
[----:B------:R-:W-:-:S04]  /*1880*/  ULOP3.LUT UR4, UR4, 0x3fff, URZ, 0xc0, !UPT ;  /* 0x00003fff04047892 */ /* 0x000fc8000f8ec03f */
[----:B------:R-:W-:-:S03]  /*1890*/  ULOP3.LUT UR8, UR4, 0x10000, URZ, 0xfc, !UPT ;  /* 0x0001000004087892 */ /* 0x000fc6000f8efc3f */
[----:B------:R-:W-:Y:S01]  /*18a0*/  UMOV UR4, UR9 ;  /* 0x0000000900047c82 */ /* 0x000fe20008000000 */
[----:B------:R-:W-:-:S07]  /*18b0*/  ULEA UR10, UR40, UR8, 0x9 ;  /* 0x00000008280a7291 */ /* 0x000fce000f8e483f */
[----:B------:R-:W-:Y:S02]  /*18c0*/  UMOV UR6, UR10 ;  /* 0x0000000a00067c82 */ /* 0x000fe40008000000 */
[----:B------:R-:W-:Y:S01]  /*18d0*/  HGMMA.64x64x16.F32 R24, gdesc[UR4], RZ, !UPT, gsb0 ;  /* 0x00e00000041879f0 */ /* 0x000fe2000c0008ff */
[----:B------:R-:W-:Y:S02]  /*18e0*/  UIADD3 UR4, UR9, 0x2, URZ ;  /* 0x0000000209047890 */ /* 0x000fe4000fffe03f */
[----:B------:R-:W-:Y:S01]  /*18f0*/  UIADD3 UR6, UR10, 0x2, URZ ;  /* 0x000000020a067890 */ /* 0x000fe2000fffe03f */
[----:B------:R-:W-:Y:S01]  /*1900*/  UMOV UR5, 0x40000040 ;  /* 0x4000004000057882 */ /* 0x000fe20000000000 */
[----:B------:R-:W-:Y:S01]  /*1910*/  UMOV UR7, 0x40000040 ;  /* 0x4000004000077882 */ /* 0x000fe20000000000 */
[----:B------:R-:W-:Y:S02]  /*1920*/  WARPGROUP.DEPBAR.LE gsb0, 0x0 ;  /* 0x00008000000079c5 */ /* 0x000fe40000010000 */
[----:B------:R-:W-:-:S06]  /*1930*/  WARPGROUP.ARRIVE ;  /* 0x00000000000079c5 */ /* 0x000fcc0000000000 */
[----:B------:R-:W-:Y:S01]  /*1940*/  HGMMA.64x64x16.F32 R24, gdesc[UR4], R24, gsb0 ;  /* 0x00e00000041879f0 */ /* 0x000fe20008000818 */
        /* <DEDUP_REMOVED lines=13> */
[----:B------:R-:W-:Y:S03]  /*1a20*/  HGMMA.64x64x16.F32 R24, gdesc[UR4], R24, gsb0 ;  /* 0x00e00000041879f0 */ /* 0x000fe60008000818 */
[----:B------:R-:W-:Y:S02]  /*1a30*/  WARPGROUP.DEPBAR.LE gsb0, 0x0 ;  /* 0x00008000000079c5 */ /* 0x000fe40000010000 */
[----:B------:R-:W-:Y:S05]  /*1a40*/  @!P1 BRA `(.L_x_25) ;  /* 0x0000000400089947 */ /* 0x000fea0003800000 */
[----:B------:R-:W-:Y:S02]  /*1a50*/  UIADD3 UR4, UR40, 0x1, URZ ;  /* 0x0000000128047890 */ /* 0x000fe4000fffe03f */
[----:B------:R-:W-:Y:S02]  /*1a60*/  UMOV UR10, UR40 ;  /* 0x00000028000a7c82 */ /* 0x000fe40008000000 */
[----:B------:R-:W-:-:S04]  /*1a70*/  UISETP.NE.AND UP0, UPT, UR4, 0x8, UPT ;  /* 0x000000080400788c */ /* 0x000fc8000bf05270 */
[----:B------:R-:W-:Y:S02]  /*1a80*/  USEL UR5, URZ, 0x1, UP0 ;  /* 0x000000013f057887 */ /* 0x000fe40008000000 */
[----:B------:R-:W-:-:S04]  /*1a90*/  USEL UR9, UR4, URZ, UP0 ;  /* 0x0000003f04097287 */ /* 0x000fc80008000000 */
[----:B--2---:R-:W-:-:S08]  /*1aa0*/  LOP3.LUT R5, R57, UR5, RZ, 0x3c, !PT ;  /* 0x0000000539057c12 */ /* 0x004fd0000f8e3cff */
.L_x_32:
[----:B--23--:R-:W-:Y:S05]  /*1ab0*/  @!P0 BRA `(.L_x_26) ;  /* 0x0000000000048947 */ /* 0x00cfea0003800000 */
[----:B------:R-:W-:Y:S01]  /*1ac0*/  BPT.TRAP 0x1 ;  /* 0x000000040000795c */ /* 0x000fe20000300000 */
.L_x_26:
[----:B------:R-:W-:Y:S01]  /*1ad0*/  ULEA UR4, UR9, UR51, 0x3 ;  /* 0x0000003309047291 */ /* 0x000fe2000f8e183f */
[----:B------:R-:W-:-:S08]  /*1ae0*/  SHF.L.U32 R3, R5, 0x1f, RZ ;  /* 0x0000001f05037819 */ /* 0x000fd000000006ff */
[----:B------:R2:W3:Y:S01]  /*1af0*/  SYNCS.PHASECHK.TRANS64.TRYWAIT P1, [UR4], R3 ;  /* 0x00000003ff0075a7 */ /* 0x0004e20008020144 */
[----:B------:R-:W-:Y:S05]  /*1b00*/  @!P0 BRA `(.L_x_27) ;  /* 0x0000000000048947 */ /* 0x000fea0003800000 */
[----:B------:R-:W-:Y:S01]  /*1b10*/  BPT.TRAP 0x1 ;  /* 0x000000040000795c */ /* 0x000fe20000300000 */
.L_x_27:
[----:B---3--:R-:W-:Y:S05]  /*1b20*/  @P1 BRA `(.L_x_28) ;  /* 0x0000000000081947 */ /* 0x008fea0003800000 */
[----:B------:R-:W3:Y:S02]  /*1b30*/  SYNCS.PHASECHK.TRANS64.TRYWAIT P1, [UR4], R3 ;  /* 0x00000003ff0075a7 */ /* 0x000ee40008020144 */
[----:B---3--:R-:W-:Y:S05]  /*1b40*/  @!P1 BRA `(.L_x_29) ;  /* 0x0000008000b89947 */ /* 0x008fea0003800000 */
.L_x_28:
[----:B------:R-:W-:Y:S01]  /*1b50*/  ULEA UR11, UR9, UR44, 0xa ;  /* 0x0000002c090b7291 */ /* 0x000fe2000f8e503f */
[----:B------:R-:W-:Y:S01]  /*1b60*/  WARPGROUP.ARRIVE ;  /* 0x00000000000079c5 */ /* 0x000fe20000000000 */
[----:B------:R-:W-:Y:S01]  /*1b70*/  ULEA UR12, UR9, UR8, 0x9 ;  /* 0x00000008090c7291 */ /* 0x000fe2000f8e483f */
[----:B------:R-:W-:Y:S01]  /*1b80*/  UMOV UR5, 0x40000040 ;  /* 0x4000004000057882 */ /* 0x000fe20000000000 */
[----:B------:R-:W-:-:S03]  /*1b90*/  UMOV UR7, 0x40000040 ;  /* 0x4000004000077882 */ /* 0x000fc60000000000 */
[----:B------:R-:W-:Y:S02]  /*1ba0*/  UMOV UR4, UR11 ;  /* 0x0000000b00047c82 */ /* 0x000fe40008000000 */
[----:B------:R-:W-:Y:S02]  /*1bb0*/  UMOV UR6, UR12 ;  /* 0x0000000c00067c82 */ /* 0x000fe40008000000 */
[----:B------:R-:W-:Y:S01]  /*1bc0*/  HGMMA.64x64x16.F32 R24, gdesc[UR4], R24, gsb0 ;  /* 0x00e00000041879f0 */ /* 0x000fe20008000818 */
[----:B------:R-:W-:Y:S02]  /*1bd0*/  UIADD3 UR4, UR11, 0x2, URZ ;  /* 0x000000020b047890 */ /* 0x000fe4000fffe03f */
[----:B------:R-:W-:Y:S01]  /*1be0*/  UIADD3 UR6, UR12, 0x2, URZ ;  /* 0x000000020c067890 */ /* 0x000fe2000fffe03f */
[----:B------:R-:W-:Y:S01]  /*1bf0*/  UMOV UR5, 0x40000040 ;  /* 0x4000004000057882 */ /* 0x000fe20000000000 */
[----:B------:R-:W-:Y:S01]  /*1c00*/  UMOV UR7, 0x40000040 ;  /* 0x4000004000077882 */ /* 0x000fe20000000000 */
[----:B------:R-:W-:-:S02]  /*1c10*/  WARPGROUP.DEPBAR.LE gsb0, 0x0 ;  /* 0x00008000000079c5 */ /* 0x000fc40000010000 */
        /* <DEDUP_REMOVED lines=18> */
[----:B------:R-:W-:Y:S01]  /*1d40*/  BPT.TRAP 0x1 ;  /* 0x000000040000795c */ /* 0x000fe20000300000 */
.L_x_30:
[----:B------:R-:W-:Y:S01]  /*1d50*/  ULEA UR4, UR10, UR51, 0x3 ;  /* 0x000000330a047291 */ /* 0x000fe2000f8e183f */
[----:B------:R-:W-:-:S03]  /*1d60*/  ISETP.GT.U32.AND P1, PT, R22, 0x1, PT ;  /* 0x000000011600780c */ /* 0x000fc60003f24070 */
[----:B------:R-:W-:-:S04]  /*1d70*/  UIADD3 UR4, UR4, 0x40, URZ ;  /* 0x0000004004047890 */ /* 0x000fc8000fffe03f */
[----:B------:R-:W-:-:S09]  /*1d80*/  UPRMT UR4, URZ, 0x654, UR4 ;  /* 0x000006543f047896 */ /* 0x000fd20008000004 */
[----:B------:R-:W-:Y:S01]  /*1d90*/  SYNCS.ARRIVE.TRANS64.RED.A1T0 RZ, [UR4], RZ ;  /* 0x000000ffffff79a7 */ /* 0x000fe20008100404 */
[----:B------:R-:W-:Y:S05]  /*1da0*/  @P1 BRA `(.L_x_31) ;  /* 0x0000000000041947 */ /* 0x000fea0003800000 */
[----:B------:R-:W-:Y:S01]  /*1db0*/  BPT.TRAP 0x1 ;  /* 0x000000040000795c */ /* 0x000fe20000300000 */
.L_x_31:
[----:B------:R-:W-:Y:S01]  /*1dc0*/  UIADD3 UR9, UR9, 0x1, URZ ;  /* 0x0000000109097890 */ /* 0x000fe2000fffe03f */
[C---:B------:R-:W-:Y:S01]  /*1dd0*/  ISETP.GT.AND P1, PT, R0.reuse, 0x1, PT ;  /* 0x000000010000780c */ /* 0x040fe20003f24270 */
[----:B------:R-:W-:Y:S01]  /*1de0*/  UIADD3 UR10, UR10, 0x1, URZ ;  /* 0x000000010a0a7890 */ /* 0x000fe2000fffe03f */
[----:B------:R-:W-:Y:S01]  /*1df0*/  VIADD R0, R0, 0xffffffff ;  /* 0xffffffff00007836 */ /* 0x000fe20000000000 */
[----:B------:R-:W-:Y:S02]  /*1e00*/  UISETP.NE.AND UP0, UPT, UR9, 0x8, UPT ;  /* 0x000000080900788c */ /* 0x000fe4000bf05270 */
[----:B------:R-:W-:Y:S02]  /*1e10*/  UISETP.NE.AND UP1, UPT, UR10, 0x8, UPT ;  /* 0x000000080a00788c */ /* 0x000fe4000bf25270 */
[----:B------:R-:W-:Y:S02]  /*1e20*/  USEL UR4, URZ, 0x1, UP0 ;  /* 0x000000013f047887 */ /* 0x000fe40008000000 */
[----:B------:R-:W-:-:S02]  /*1e30*/  USEL UR9, UR9, URZ, UP0 ;  /* 0x0000003f09097287 */ /* 0x000fc40008000000 */
[----:B------:R-:W-:Y:S02]  /*1e40*/  USEL UR10, UR10, URZ, UP1 ;  /* 0x0000003f0a0a7287 */ /* 0x000fe40008800000 */
[----:B------:R-:W-:Y:S01]  /*1e50*/  LOP3.LUT R5, R5, UR4, RZ, 0x3c, !PT ;  /* 0x0000000405057c12 */ /* 0x000fe2000f8e3cff */
[----:B------:R-:W-:Y:S09]  /*1e60*/  @P1 BRA `(.L_x_32) ;  /* 0xfffffffc00101947 */ /* 0x000ff2000383ffff */
.L_x_25:
[----:B------:R-:W4:Y:S02]  /*1e70*/  LDC R0, c[0x0][0x28c] ;  /* 0x0000a300ff007b82 */ /* 0x000f240000000800 */
[----:B----4-:R-:W-:-:S13]  /*1e80*/  ISETP.GE.AND P1, PT, R0, 0x1, PT ;  /* 0x000000010000780c */ /* 0x010fda0003f26270 */
[----:B------:R-:W-:Y:S05]  /*1e90*/  @!P1 BRA `(.L_x_33) ;  /* 0x0000000000349947 */ /* 0x000fea0003800000 */
[----:B------:R-:W-:Y:S05]  /*1ea0*/  @!P0 BRA `(.L_x_34) ;  /* 0x0000000000048947 */ /* 0x000fea0003800000 */
[----:B------:R-:W-:Y:S01]  /*1eb0*/  BPT.TRAP 0x1 ;  /* 0x000000040000795c */ /* 0x000fe20000300000 */
.L_x_34:
[----:B------:R-:W-:Y:S01]  /*1ec0*/  UISETP.LT.AND UP0, UPT, UR49, 0x1, UPT ;  /* 0x000000013100788c */ /* 0x000fe2000bf01270 */
[----:B------:R-:W-:-:S03]  /*1ed0*/  ISETP.GT.U32.AND P0, PT, R22, 0x1, PT ;  /* 0x000000011600780c */ /* 0x000fc60003f04070 */
[----:B------:R-:W-:-:S04]  /*1ee0*/  USEL UR4, UR49, 0x1, UP0 ;  /* 0x0000000131047887 */ /* 0x000fc80008000000 */
[----:B------:R-:W-:-:S04]  /*1ef0*/  UIADD3 UR4, UR40, UR49, -UR4 ;  /* 0x0000003128047290 */ /* 0x000fc8000fffe804 */
[----:B------:R-:W-:-:S04]  /*1f00*/  USHF.L.U32 UR4, UR4, 0x3, URZ ;  /* 0x0000000304047899 */ /* 0x000fc8000800063f */
[----:B------:R-:W-:-:S04]  /*1f10*/  ULOP3.LUT UR4, UR4, 0x38, URZ, 0xc0, !UPT ;  /* 0x0000003804047892 */ /* 0x000fc8000f8ec03f */
[----:B------:R-:W-:-:S04]  /*1f20*/  UIADD3 UR4, UR51, 0x40, UR4 ;  /* 0x0000004033047890 */ /* 0x000fc8000fffe004 */
[----:B------:R-:W-:-:S09]  /*1f30*/  UPRMT UR4, URZ, 0x654, UR4 ;  /* 0x000006543f047896 */ /* 0x000fd20008000004 */
[----:B------:R-:W-:Y:S01]  /*1f40*/  SYNCS.ARRIVE.TRANS64.RED.A1T0 RZ, [UR4], RZ ;  /* 0x000000ffffff79a7 */ /* 0x000fe20008100404 */
[----:B------:R-:W-:Y:S05]  /*1f50*/  @P0 BRA `(.L_x_33) ;  /* 0x0000000000040947 */ /* 0x000fea0003800000 */
[----:B------:R-:W-:Y:S01]  /*1f60*/  BPT.TRAP 0x1 ;  /* 0x000000040000795c */ /* 0x000fe20000300000 */
.L_x_33:
[----:B------:R-:W-:Y:S01]  /*1f70*/  UIADD3 UR4, UR51, 0x200, URZ ;  /* 0x0000020033047890 */ /* 0x000fe2000fffe03f */
[----:B------:R-:W-:Y:S02]  /*1f80*/  R2UR UR46, R23 ;  /* 0x00000000172e72ca */ /* 0x000fe400000e0000 */
[----:B------:R-:W-:Y:S01]  /*1f90*/  R2UR UR45, R60 ;  /* 0x000000003c2d72ca */ /* 0x000fe200000e0000 */
[----:B------:R-:W-:-:S06]  /*1fa0*/  ULOP3.LUT UP0, URZ, UR4, 0x1bf, URZ, 0xc0, !UPT ;  /* 0x000001bf043f7892 */ /* 0x000fcc000f80c03f */
[----:B------:R-:W-:-:S04]  /*1fb0*/  PLOP3.LUT P0, PT, PT, PT, UP0, 0x80, 0x0 ;  /* 0x000000000000781c */ /* 0x000fc80003f0f008 */
[----:B------:R-:W-:Y:S02]  /*1fc0*/  USHF.L.U32 UR46, UR46, 0x7, URZ ;  /* 0x000000072e2e7899 */ /* 0x000fe4000800063f */
[----:B------:R-:W-:-:S07]  /*1fd0*/  USHF.L.U32 UR45, UR45, 0x6, URZ ;  /* 0x000000062d2d7899 */ /* 0x000fce000800063f */
[----:B------:R-:W-:Y:S05]  /*1fe0*/  @!P0 BRA `(.L_x_35) ;  /* 0x00000000007c8947 */ /* 0x000fea0003800000 */
[----:B------:R-:W-:Y:S01]  /*1ff0*/  MOV R23, 0x0 ;  /* 0x0000000000177802 */ /* 0x000fe20000000f00 */
[----:B------:R-:W-:Y:S01]  /*2000*/  ULDC.64 UR4, c[0x4][0x80] ;  /* 0x0100200000047ab9 */ /* 0x000fe20000000a00 */
[----:B------:R-:W-:Y:S01]  /*2010*/  ULDC.64 UR6, c[0x4][0x10] ;  /* 0x0100040000067ab9 */ /* 0x000fe20000000a00 */
[----:B--23--:R-:W-:Y:S01]  /*2020*/  IMAD.U32 R4, RZ, RZ, UR4 ;  /* 0x00000004ff047e24 */ /* 0x00cfe2000f8e00ff */
        /* <DEDUP_REMOVED lines=12> */
.L_x_36:
[----:B------:R1:W2:Y:S01]  /*20f0*/  LDC.64 R14, c[0x4][R23] ;  /* 0x01000000170e7b82 */ /* 0x0002a20000000a00 */
[----:B------:R-:W-:Y:S01]  /*2100*/  ULDC.64 UR4, c[0x4][0x80] ;  /* 0x0100200000047ab9 */ /* 0x000fe20000000a00 */
[----:B------:R-:W-:Y:S01]  /*2110*/  ULDC.64 UR6, c[0x4][0x10] ;  /* 0x0100040000067ab9 */ /* 0x000fe20000000a00 */
[----:B------:R-:W-:Y:S02]  /*2120*/  IMAD.U32 R4, RZ, RZ, UR4 ;  /* 0x00000004ff047e24 */ /* 0x000fe4000f8e00ff */
[----:B------:R-:W-:Y:S01]  /*2130*/  IMAD.U32 R5, RZ, RZ, UR5 ;  /* 0x00000005ff057e24 */ /* 0x000fe2000f8e00ff */
[----:B------:R-:W-:Y:S01]  /*2140*/  ULDC.64 UR4, c[0x4][0x88] ;  /* 0x0100220000047ab9 */ /* 0x000fe20000000a00 */
[----:B------:R-:W-:Y:S01]  /*2150*/  IMAD.U32 R10, RZ, RZ, UR6 ;  /* 0x00000006ff0a7e24 */ /* 0x000fe2000f8e00ff */
[----:B------:R-:W-:Y:S01]  /*2160*/  MOV R6, UR4 ;  /* 0x0000000400067c02 */ /* 0x000fe20008000f00 */
[----:B------:R-:W-:Y:S02]  /*2170*/  IMAD.U32 R7, RZ, RZ, UR5 ;  /* 0x00000005ff077e24 */ /* 0x000fe4000f8e00ff */
[----:B------:R-:W-:-:S02]  /*2180*/  IMAD.U32 R11, RZ, RZ, UR7 ;  /* 0x00000007ff0b7e24 */ /* 0x000fc4000f8e00ff */
[----:B------:R-:W-:Y:S02]  /*2190*/  IMAD.MOV.U32 R8, RZ, RZ, 0x70 ;  /* 0x00000070ff087424 */ /* 0x000fe400078e00ff */
[----:B------:R-:W-:Y:S02]  /*21a0*/  IMAD.MOV.U32 R12, RZ, RZ, 0x1 ;  /* 0x00000001ff0c7424 */ /* 0x000fe400078e00ff */
[----:B-1----:R-:W-:-:S07]  /*21b0*/  IMAD.MOV.U32 R13, RZ, RZ, RZ ;  /* 0x000000ffff0d7224 */ /* 0x002fce00078e00ff */
[----:B------:R-:W-:-:S07]  /*21c0*/  LEPC R20, `(.L_x_35) ;  /* 0x000000001014794e */ /* 0x000fce0000000000 */
[----:B--2---:R-:W-:Y:S05]  /*21d0*/  CALL.ABS.NOINC R14 ;  /* 0x000000000e007343 */ /* 0x004fea0003c00000 */
.L_x_35:
[----:B------:R-:W-:Y:S02]  /*21e0*/  ULDC.64 UR4, c[0x0][0x590] ;  /* 0x0001640000047ab9 */ /* 0x000fe40000000a00 */
[----:B------:R-:W-:Y:S02]  /*21f0*/  IMAD.U32 R77, RZ, RZ, UR4 ;  /* 0x00000004ff4d7e24 */ /* 0x000fe4000f8e00ff */
[----:B------:R-:W-:-:S03]  /*2200*/  IMAD.U32 R79, RZ, RZ, UR5 ;  /* 0x00000005ff4f7e24 */ /* 0x000fc6000f8e00ff */
[----:B------:R-:W-:-:S04]  /*2210*/  ISETP.NE.U32.AND P2, PT, R77, RZ, PT ;  /* 0x000000ff4d00720c */ /* 0x000fc80003f45070 */
[----:B------:R-:W-:-:S13]  /*2220*/  ISETP.NE.AND.EX P2, PT, R79, RZ, PT, P2 ;  /* 0x000000ff4f00720c */ /* 0x000fda0003f45320 */
[----:B------:R-:W-:Y:S05]  /*2230*/  @!P2 BRA `(.L_x_37) ;  /* 0x000000000034a947 */ /* 0x000fea0003800000 */
[----:B------:R-:W-:Y:S02]  /*2240*/  ULDC.64 UR4, c[0x0][0x588] ;  /* 0x0001620000047ab9 */ /* 0x000fe40000000a00 */
[----:B------:R-:W-:-:S04]  /*2250*/  ISETP.NE.U32.AND P0, PT, RZ, UR4, PT ;  /* 0x00000004ff007c0c */ /* 0x000fc8000bf05070 */
[----:B------:R-:W-:-:S13]  /*2260*/  ISETP.NE.AND.EX P0, PT, RZ, UR5, PT, P0 ;  /* 0x00000005ff007c0c */ /* 0x000fda000bf05300 */
[----:B------:R-:W-:Y:S05]  /*2270*/  @!P0 BRA `(.L_x_38) ;  /* 0x0000000000188947 */ /* 0x000fea0003800000 */
[----:B--23--:R-:W2:Y:S01]  /*2280*/  LDC.64 R4, c[0x0][0x588] ;  /* 0x00016200ff047b82 */ /* 0x00cea20000000a00 */
[----:B------:R-:W-:-:S04]  /*2290*/  IMAD R3, R77, UR47, RZ ;  /* 0x0000002f4d037c24 */ /* 0x000fc8000f8e02ff */
[----:B--2---:R-:W-:-:S05]  /*22a0*/  IMAD.WIDE R4, R3, 0x4, R4 ;  /* 0x0000000403047825 */ /* 0x004fca00078e0204 */
[----:B-----5:R4:W5:Y:S01]  /*22b0*/  LDG.E R58, desc[UR52][R4.64] ;  /* 0x00000034043a7981 */ /* 0x020962000c1e1900 */
[----:B------:R-:W-:Y:S01]  /*22c0*/  IMAD.MOV.U32 R56, RZ, RZ, 0x1 ;  /* 0x00000001ff387424 */ /* 0x000fe200078e00ff */
[----:B------:R-:W-:Y:S06]  /*22d0*/  BRA `(.L_x_37) ;  /* 0x00000000000c7947 */ /* 0x000fec0003800000 */
.L_x_38:
[----:B------:R-:W-:Y:S01]  /*22e0*/  ULDC UR4, c[0x0][0x580] ;  /* 0x0001600000047ab9 */ /* 0x000fe20000000800 */
[----:B------:R-:W-:Y:S02]  /*22f0*/  IMAD.MOV.U32 R56, RZ, RZ, 0x1 ;  /* 0x00000001ff387424 */ /* 0x000fe400078e00ff */
[----:B-----5:R-:W-:-:S07]  /*2300*/  IMAD.U32 R58, RZ, RZ, UR4 ;  /* 0x00000004ff3a7e24 */ /* 0x020fce000f8e00ff */
.L_x_37:
[----:B------:R-:W1:Y:S02]  /*2310*/  LDC.64 R6, c[0x0][0x5b0] ;  /* 0x00016c00ff067b82 */ /* 0x000e640000000a00 */
[----:B-1----:R-:W-:-:S04]  /*2320*/  ISETP.NE.U32.AND P0, PT, R6, RZ, PT ;  /* 0x000000ff0600720c */ /* 0x002fc80003f05070 */
[----:B------:R-:W-:-:S13]  /*2330*/  ISETP.NE.AND.EX P0, PT, R7, RZ, PT, P0 ;  /* 0x000000ff0700720c */ /* 0x000fda0003f05300 */
[----:B------:R-:W-:Y:S05]  /*2340*/  @!P0 BRA `(.L_x_39) ;  /* 0x00000000002c8947 */ /* 0x000fea0003800000 */
[----:B------:R-:W-:Y:S02]  /*2350*/  ULDC.64 UR4, c[0x0][0x5a8] ;  /* 0x00016a0000047ab9 */ /* 0x000fe40000000a00 */
[----:B------:R-:W-:-:S04]  /*2360*/  ISETP.NE.U32.AND P0, PT, RZ, UR4, PT ;  /* 0x00000004ff007c0c */ /* 0x000fc8000bf05070 */
[----:B------:R-:W-:-:S13]  /*2370*/  ISETP.NE.AND.EX P0, PT, RZ, UR5, PT, P0 ;  /* 0x00000005ff007c0c */ /* 0x000fda000bf05300 */
[----:B------:R-:W-:Y:S05]  /*2380*/  @!P0 BRA `(.L_x_40) ;  /* 0x0000000000148947 */ /* 0x000fea0003800000 */
[----:B--234-:R-:W1:Y:S01]  /*2390*/  LDC.64 R4, c[0x0][0x5a8] ;  /* 0x00016a00ff047b82 */ /* 0x01ce620000000a00 */
[----:B------:R-:W-:-:S04]  /*23a0*/  IMAD R3, R6, UR47, RZ ;  /* 0x0000002f06037c24 */ /* 0x000fc8000f8e02ff */
[----:B-1----:R-:W-:-:S05]  /*23b0*/  IMAD.WIDE R4, R3, 0x4, R4 ;  /* 0x0000000403047825 */ /* 0x002fca00078e0204 */
[----:B-----5:R1:W5:Y:S01]  /*23c0*/  LDG.E R59, desc[UR52][R4.64] ;  /* 0x00000034043b7981 */ /* 0x020362000c1e1900 */
[----:B------:R-:W-:Y:S05]  /*23d0*/  BRA `(.L_x_39) ;  /* 0x0000000000087947 */ /* 0x000fea0003800000 */
.L_x_40:
[----:B------:R-:W-:Y:S02]  /*23e0*/  ULDC UR4, c[0x0][0x5a0] ;  /* 0x0001680000047ab9 */ /* 0x000fe40000000800 */
[----:B-----5:R-:W-:-:S07]  /*23f0*/  MOV R59, UR4 ;  /* 0x00000004003b7c02 */ /* 0x020fce0008000f00 */
.L_x_39:
[----:B------:R-:W-:Y:S01]  /*2400*/  ULDC.64 UR4, c[0x0][0x588] ;  /* 0x0001620000047ab9 */ /* 0x000fe20000000a00 */
[----:B------:R-:W-:Y:S01]  /*2410*/  ISETP.NE.U32.AND P1, PT, R77, RZ, PT ;  /* 0x000000ff4d00720c */ /* 0x000fe20003f25070 */
[----:B------:R-:W-:Y:S02]  /*2420*/  UISETP.NE.U32.AND UP0, UPT, UR4, URZ, UPT ;  /* 0x0000003f0400728c */ /* 0x000fe4000bf05070 */
[----:B------:R-:W-:Y:S02]  /*2430*/  ISETP.NE.U32.AND P3, PT, RZ, UR4, PT ;  /* 0x00000004ff007c0c */ /* 0x000fe4000bf65070 */
[----:B------:R-:W-:Y:S01]  /*2440*/  ISETP.NE.AND.EX P5, PT, R79, RZ, PT, P1 ;  /* 0x000000ff4f00720c */ /* 0x000fe20003fa5310 */
[----:B------:R-:W-:Y:S02]  /*2450*/  UISETP.NE.AND.EX UP0, UPT, UR5, URZ, UPT, UP0 ;  /* 0x0000003f0500728c */ /* 0x000fe4000bf05300 */
[----:B------:R-:W-:Y:S02]  /*2460*/  ISETP.NE.AND.EX P3, PT, RZ, UR5, PT, P3 ;  /* 0x00000005ff007c0c */ /* 0x000fe4000bf65330 */
[----:B------:R-:W-:-:S02]  /*2470*/  PLOP3.LUT P0, PT, PT, PT, PT, 0x8, 0x0 ;  /* 0x000000000000781c */ /* 0x000fc40003f0e170 */
[----:B------:R-:W-:-:S04]  /*2480*/  PLOP3.LUT P4, PT, PT, PT, UP0, 0x80, 0x0 ;  /* 0x000000000000781c */ /* 0x000fc80003f8f008 */
[----:B------:R-:W-:-:S05]  /*2490*/  PLOP3.LUT P4, PT, P4, PT, PT, 0x8, 0x0 ;  /* 0x000000000000781c */ /* 0x000fca000278e170 */
[----:B------:R-:W-:Y:S08]  /*24a0*/  @P3 BRA P5, `(.L_x_41) ;  /* 0x0000000000243947 */ /* 0x000ff00002800000 */
[----:B------:R-:W-:Y:S04]  /*24b0*/  BSSY B0, `(.L_x_41) ;  /* 0x0000008000007945 */ /* 0x000fe80003800000 */
[----:B------:R-:W-:Y:S05]  /*24c0*/  @!P2 BRA `(.L_x_42) ;  /* 0x000000000014a947 */ /* 0x000fea0003800000 */
[----:B------:R-:W-:Y:S02]  /*24d0*/  LOP3.LUT P3, RZ, R56, 0xff, RZ, 0xc0, !PT ;  /* 0x000000ff38ff7812 */ /* 0x000fe4000786c0ff */
[----:B------:R-:W-:-:S11]  /*24e0*/  PLOP3.LUT P0, PT, P4, PT, PT, 0x80, 0x0 ;  /* 0x000000000000781c */ /* 0x000fd6000270f070 */
[----:B------:R-:W-:Y:S05]  /*24f0*/  @!P3 BRA `(.L_x_43) ;  /* 0x00000000000cb947 */ /* 0x000fea0003800000 */
[----:B-----5:R-:W-:Y:S01]  /*2500*/  FSETP.EQ.AND P0, PT, R58, RZ, PT ;  /* 0x000000ff3a00720b */ /* 0x020fe20003f02000 */
[----:B------:R-:W-:-:S12]  /*2510*/  BRA `(.L_x_43) ;  /* 0x0000000000047947 */ /* 0x000fd80003800000 */
.L_x_42:
[----:B-----5:R-:W-:-:S13]  /*2520*/  FSETP.EQ.AND P0, PT, R58, RZ, PT ;  /* 0x000000ff3a00720b */ /* 0x020fda0003f02000 */
.L_x_43:
[----:B------:R-:W-:Y:S05]  /*2530*/  BSYNC B0 ;  /* 0x0000000000007941 */ /* 0x000fea0003800000 */
.L_x_41:
[----:B------:R-:W-:Y:S04]  /*2540*/  BSSY B0, `(.L_x_44) ;  /* 0x0000007000007945 */ /* 0x000fe80003800000 */
[----:B------:R-:W-:Y:S05]  /*2550*/  @!P2 BRA `(.L_x_45) ;  /* 0x000000000010a947 */ /* 0x000fea0003800000 */
[----:B------:R-:W-:-:S13]  /*2560*/  LOP3.LUT P2, RZ, R56, 0xff, RZ, 0xc0, !PT ;  /* 0x000000ff38ff7812 */ /* 0x000fda000784c0ff */
[----:B------:R-:W-:Y:S05]  /*2570*/  @!P2 BRA `(.L_x_46) ;  /* 0x00000000000ca947 */ /* 0x000fea0003800000 */
[----:B-----5:R-:W-:Y:S01]  /*2580*/  FSETP.EQ.AND P4, PT, R58, RZ, PT ;  /* 0x000000ff3a00720b */ /* 0x020fe20003f82000 */
[----:B------:R-:W-:-:S12]  /*2590*/  BRA `(.L_x_46) ;  /* 0x0000000000047947 */ /* 0x000fd80003800000 */
.L_x_45:
[----:B-----5:R-:W-:-:S13]  /*25a0*/  FSETP.EQ.AND P4, PT, R58, RZ, PT ;  /* 0x000000ff3a00720b */ /* 0x020fda0003f82000 */
.L_x_46:
[----:B------:R-:W-:Y:S05]  /*25b0*/  BSYNC B0 ;  /* 0x0000000000007941 */ /* 0x000fea0003800000 */
.L_x_44:
[----:B------:R-:W-:Y:S01]  /*25c0*/  ULOP3.LUT UR4, UR48, 0x1, URZ, 0x3c, !UPT ;  /* 0x0000000130047892 */ /* 0x000fe2000f8e3c3f */
[----:B------:R-:W-:Y:S01]  /*25d0*/  BSSY B0, `(.L_x_47) ;  /* 0x0000030000007945 */ /* 0x000fe20003800000 */
[----:B------:R-:W-:Y:S01]  /*25e0*/  IMAD.U32 R23, RZ, RZ, UR43 ;  /* 0x0000002bff177e24 */ /* 0x000fe2000f8e00ff */
[----:B------:R-:W-:Y:S02]  /*25f0*/  CS2R R6, SRZ ;  /* 0x0000000000067805 */ /* 0x000fe4000001ff00 */
[----:B-1234-:R-:W-:Y:S02]  /*2600*/  CS2R R4, SRZ ;  /* 0x0000000000047805 */ /* 0x01efe4000001ff00 */
[----:B------:R-:W-:Y:S01]  /*2610*/  CS2R R10, SRZ ;  /* 0x00000000000a7805 */ /* 0x000fe2000001ff00 */
[----:B------:R-:W-:Y:S01]  /*2620*/  IMAD.U32 R14, RZ, RZ, UR4 ;  /* 0x00000004ff0e7e24 */ /* 0x000fe2000f8e00ff */
[----:B------:R-:W-:Y:S01]  /*2630*/  CS2R R8, SRZ ;  /* 0x0000000000087805 */ /* 0x000fe2000001ff00 */
[----:B------:R-:W-:Y:S06]  /*2640*/  @P0 BRA `(.L_x_48) ;  /* 0x0000000000a00947 */ /* 0x000fec0003800000 */
[----:B------:R-:W-:-:S13]  /*2650*/  ISETP.NE.AND P2, PT, R74, 0x3, PT ;  /* 0x000000034a00780c */ /* 0x000fda0003f45270 */
[----:B------:R-:W-:Y:S05]  /*2660*/  @!P2 BRA `(.L_x_49) ;  /* 0x000000000004a947 */ /* 0x000fea0003800000 */
[----:B------:R-:W-:Y:S01]  /*2670*/  BPT.TRAP 0x1 ;  /* 0x000000040000795c */ /* 0x000fe20000300000 */
.L_x_49:
[----:B------:R-:W-:Y:S01]  /*2680*/  IMAD.U32 R3, RZ, RZ, UR43 ;  /* 0x0000002bff037e24 */ /* 0x000fe2000f8e00ff */
[----:B------:R-:W-:Y:S02]  /*2690*/  SHF.L.U32 R0, R14, 0x1f, RZ ;  /* 0x0000001f0e007819 */ /* 0x000fe400000006ff */
[----:B------:R-:W-:Y:S02]  /*26a0*/  CS2R R6, SRZ ;  /* 0x0000000000067805 */ /* 0x000fe4000001ff00 */
[----:B------:R-:W-:-:S04]  /*26b0*/  LEA R3, R3, UR51, 0x3 ;  /* 0x0000003303037c11 */ /* 0x000fc8000f8e18ff */
[----:B------:R-:W1:Y:S02]  /*26c0*/  SYNCS.PHASECHK.TRANS64.TRYWAIT P2, [R3+URZ+0x80], R0 ;  /* 0x00008000030075a7 */ /* 0x000e64000804017f */
[----:B-1----:R-:W-:Y:S05]  /*26d0*/  @!P2 BRA `(.L_x_50) ;  /* 0x0000007400eca947 */ /* 0x002fea0003800000 */
.L_x_137:
[----:B------:R-:W-:Y:S02]  /*26e0*/  CS2R R4, SRZ ;  /* 0x0000000000047805 */ /* 0x000fe4000001ff00 */
[----:B------:R-:W-:Y:S02]  /*26f0*/  CS2R R10, SRZ ;  /* 0x00000000000a7805 */ /* 0x000fe4000001ff00 */
[----:B------:R-:W-:Y:S01]  /*2700*/  CS2R R8, SRZ ;  /* 0x0000000000087805 */ /* 0x000fe2000001ff00 */
[----:B------:R-:W-:Y:S06]  /*2710*/  @P4 BRA `(.L_x_51) ;  /* 0x0000000000544947 */ /* 0x000fec0003800000 */
[C---:B-1----:R-:W-:Y:S01]  /*2720*/  IMAD.SHL.U32 R0, R18.reuse, 0x10, RZ ;  /* 0x0000001012007824 */ /* 0x042fe200078e00ff */
[----:B------:R-:W-:Y:S01]  /*2730*/  SHF.R.U32.HI R5, RZ, 0x1, R18 ;  /* 0x00000001ff057819 */ /* 0x000fe20000011612 */
[C---:B------:R-:W-:Y:S01]  /*2740*/  IMAD.SHL.U32 R3, R18.reuse, 0x20, RZ ;  /* 0x0000002012037824 */ /* 0x040fe200078e00ff */
[C---:B------:R-:W-:Y:S01]  /*2750*/  LOP3.LUT P2, RZ, R18.reuse, 0x4, RZ, 0xc0, !PT ;  /* 0x0000000412ff7812 */ /* 0x040fe2000784c0ff */
[----:B------:R-:W-:Y:S01]  /*2760*/  IMAD.SHL.U32 R7, R18, 0x4, RZ ;  /* 0x0000000412077824 */ /* 0x000fe200078e00ff */
[----:B------:R-:W-:Y:S01]  /*2770*/  LOP3.LUT R0, R0, 0xe00, RZ, 0xc0, !PT ;  /* 0x00000e0000007812 */ /* 0x000fe200078ec0ff */
[----:B------:R-:W-:Y:S05]  /*2780*/  WARPSYNC.ALL ;  /* 0x0000000000007948 */ /* 0x000fea0003800000 */
[----:B------:R-:W-:-:S02]  /*2790*/  LOP3.LUT R4, R3, 0xc0, RZ, 0xc0, !PT ;  /* 0x000000c003047812 */ /* 0x000fc400078ec0ff */
[----:B------:R-:W-:Y:S02]  /*27a0*/  LOP3.LUT R0, R0, 0x20, R3, 0xf8, !PT ;  /* 0x0000002000007812 */ /* 0x000fe400078ef803 */
[----:B------:R-:W-:Y:S02]  /*27b0*/  LOP3.LUT R4, R4, 0x8, R5, 0xf8, !PT ;  /* 0x0000000804047812 */ /* 0x000fe400078ef805 */
[----:B------:R-:W-:Y:S01]  /*27c0*/  LOP3.LUT R0, R0, 0x100, R3, 0xf8, !PT ;  /* 0x0000010000007812 */ /* 0x000fe200078ef803 */
[----:B------:R-:W-:Y:S01]  /*27d0*/  IMAD.U32 R3, RZ, RZ, UR43 ;  /* 0x0000002bff037e24 */ /* 0x000fe2000f8e00ff */
[----:B------:R-:W-:-:S04]  /*27e0*/  LOP3.LUT R7, R4, 0x18, R7, 0x78, !PT ;  /* 0x0000001804077812 */ /* 0x000fc800078e7807 */
[----:B------:R-:W-:-:S05]  /*27f0*/  LOP3.LUT R0, R0, R7, RZ, 0xfc, !PT ;  /* 0x0000000700007212 */ /* 0x000fca00078efcff */
[----:B------:R-:W-:-:S05]  /*2800*/  IMAD R0, R3, 0x1000, R0 ;  /* 0x0000100003007824 */ /* 0x000fca00078e0200 */
[----:B------:R-:W-:-:S05]  /*2810*/  LEA R0, R0, UR51, 0x1 ;  /* 0x0000003300007c11 */ /* 0x000fca000f8e08ff */
[C---:B------:R-:W-:Y:S01]  /*2820*/  VIADD R3, R0.reuse, 0x200 ;  /* 0x0000020000037836 */ /* 0x040fe20000000000 */
[----:B------:R2:W3:Y:S01]  /*2830*/  LDSM.16.M88.4 R8, [R0+0x200] ;  /* 0x000200000008783b */ /* 0x0004e20000000200 */
[----:B------:R-:W-:Y:S02]  /*2840*/  VIADD R4, R0, 0x220 ;  /* 0x0000022000047836 */ /* 0x000fe40000000000 */
[----:B------:R-:W-:-:S06]  /*2850*/  @P2 VIADD R4, R3, 0xffffffe0 ;  /* 0xffffffe003042836 */ /* 0x000fcc0000000000 */
[----:B--2---:R-:W4:Y:S02]  /*2860*/  LDSM.16.M88.4 R4, [R4] ;  /* 0x000000000404783b */ /* 0x004f240000000200 */
.L_x_51:
[----:B------:R-:W-:-:S04]  /*2870*/  UIADD3 UR4, UR43, 0x1, URZ ;  /* 0x000000012b047890 */ /* 0x000fc8000fffe03f */
[----:B------:R-:W-:-:S04]  /*2880*/  UISETP.NE.AND UP0, UPT, UR4, 0x3, UPT ;  /* 0x000000030400788c */ /* 0x000fc8000bf05270 */
[----:B------:R-:W-:Y:S02]  /*2890*/  USEL UR5, URZ, 0x1, UP0 ;  /* 0x000000013f057887 */ /* 0x000fe40008000000 */
[----:B------:R-:W-:-:S04]  /*28a0*/  USEL UR4, UR4, URZ, UP0 ;  /* 0x0000003f04047287 */ /* 0x000fc80008000000 */
[----:B------:R-:W-:Y:S02]  /*28b0*/  LOP3.LUT R14, R14, UR5, RZ, 0x3c, !PT ;  /* 0x000000050e0e7c12 */ /* 0x000fe4000f8e3cff */
[----:B------:R-:W-:-:S07]  /*28c0*/  MOV R23, UR4 ;  /* 0x0000000400177c02 */ /* 0x000fce0008000f00 */
.L_x_48:
[----:B------:R-:W-:Y:S05]  /*28d0*/  BSYNC B0 ;  /* 0x0000000000007941 */ /* 0x000fea0003800000 */
.L_x_47:
[--C-:B-1-3--:R-:W-:Y:S02]  /*28e0*/  HADD2.F32 R3, -RZ, R9.reuse.H0_H0 ;  /* 0x20000009ff037230 */ /* 0x10afe40000004100 */
[C---:B-----5:R-:W-:Y:S01]  /*28f0*/  FMUL R13, R59.reuse, R26 ;  /* 0x0000001a3b0d7220 */ /* 0x060fe20000400000 */
[----:B------:R-:W-:Y:S02]  /*2900*/  IMAD.MOV.U32 R0, RZ, RZ, 0x38eb4c3a ;  /* 0x38eb4c3aff007424 */ /* 0x000fe400078e00ff */
[C---:B------:R-:W-:Y:S01]  /*2910*/  FMUL R65, R59.reuse, R27 ;  /* 0x0000001b3b417220 */ /* 0x040fe20000400000 */
[----:B------:R-:W-:Y:S02]  /*2920*/  IMAD.MOV.U32 R12, RZ, RZ, 0x3c09919f ;  /* 0x3c09919fff0c7424 */ /* 0x000fe400078e00ff */
[----:B------:R-:W-:Y:S01]  /*2930*/  FFMA R26, R58, R3, R13 ;  /* 0x000000033a1a7223 */ /* 0x000fe2000000000d */
[----:B------:R-:W-:Y:S02]  /*2940*/  IMAD.MOV.U32 R3, RZ, RZ, 0x3aae005b ;  /* 0x3aae005bff037424 */ /* 0x000fe400078e00ff */
[----:B------:R-:W-:Y:S01]  /*2950*/  FMUL R28, R59, R28 ;  /* 0x0000001c3b1c7220 */ /* 0x000fe20000400000 */
[----:B------:R-:W-:-:S02]  /*2960*/  HADD2.F32 R27, -RZ, R9.H1_H1 ;  /* 0x30000009ff1b7230 */ /* 0x000fc40000004100 */
[----:B------:R-:W-:Y:S01]  /*2970*/  FMUL R66, R26, 0.70710676908493041992 ;  /* 0x3f3504f31a427820 */ /* 0x000fe20000400000 */
[C---:B------:R-:W-:Y:S01]  /*2980*/  FMUL R69, R59.reuse, R30 ;  /* 0x0000001e3b457220 */ /* 0x040fe20000400000 */
[C---:B------:R-:W-:Y:S01]  /*2990*/  FMUL R32, R59.reuse, R32 ;  /* 0x000000203b207220 */ /* 0x040fe20000400000 */
[C---:B------:R-:W-:Y:S01]  /*29a0*/  FMUL R34, R59.reuse, R34 ;  /* 0x000000223b227220 */ /* 0x040fe20000400000 */
[C---:B------:R-:W-:Y:S01]  /*29b0*/  FMUL R13, R66.reuse, R66 ;  /* 0x00000042420d7220 */ /* 0x040fe20000400000 */
[----:B------:R-:W-:Y:S01]  /*29c0*/  FSETP.GE.AND P2, PT, |R66|, 1.0029599666595458984, PT ;  /* 0x3f8060fe4200780b */ /* 0x000fe20003f46200 */
[----:B------:R-:W-:Y:S01]  /*29d0*/  FFMA R27, R58, R27, R65 ;  /* 0x0000001b3a1b7223 */ /* 0x000fe20000000041 */
[----:B------:R-:W-:Y:S01]  /*29e0*/  FMUL R24, R59, R24 ;  /* 0x000000183b187220 */ /* 0x000fe20000400000 */
[----:B------:R-:W-:Y:S02]  /*29f0*/  SHF.R.U32.HI R95, RZ, 0x1, R18 ;  /* 0x00000001ff5f7819 */ /* 0x000fe40000011612 */
[----:B------:R-:W-:Y:S01]  /*2a00*/  FSEL R60, |R66|, R13, P2 ;  /* 0x0000000d423c7208 */ /* 0x000fe20001000200 */
[----:B------:R-:W-:Y:S01]  /*2a10*/  IMAD.MOV.U32 R13, RZ, RZ, 0x3d24d99a ;  /* 0x3d24d99aff0d7424 */ /* 0x000fe200078e00ff */
[----:B------:R-:W-:Y:S01]  /*2a20*/  FSEL R15, R0, 8.4834944573231041431e-05, P2 ;  /* 0x38b1e96a000f7808 */ /* 0x000fe20001000000 */
[----:B------:R-:W-:Y:S01]  /*2a30*/  FMUL R71, R27, 0.70710676908493041992 ;  /* 0x3f3504f31b477820 */ /* 0x000fe20000400000 */
[----:B------:R-:W-:-:S02]  /*2a40*/  FSEL R21, -R3, -0.00082130916416645050049, P2 ;  /* 0xba574d2003157808 */ /* 0x000fc40001000100 */
[----:B------:R-:W-:Y:S02]  /*2a50*/  FSEL R20, R12, 0.0052134888246655464172, P2 ;  /* 0x3baad5ea0c147808 */ /* 0x000fe40001000000 */
[----:B------:R-:W-:Y:S01]  /*2a60*/  FSEL R62, -R13, -0.026868773624300956726, P2 ;  /* 0xbcdc1be70d3e7808 */ /* 0x000fe20001000100 */
[----:B------:R-:W-:Y:S01]  /*2a70*/  FFMA R21, R60, R15, R21 ;  /* 0x0000000f3c157223 */ /* 0x000fe20000000015 */
[----:B------:R-:W-:Y:S01]  /*2a80*/  IMAD.MOV.U32 R15, RZ, RZ, 0x3e235519 ;  /* 0x3e235519ff0f7424 */ /* 0x000fe200078e00ff */
[----:B------:R-:W-:Y:S02]  /*2a90*/  FSEL R63, -|R66|, R66, P2 ;  /* 0x00000042423f7208 */ /* 0x000fe40001000300 */
[C---:B------:R-:W-:Y:S01]  /*2aa0*/  FFMA R21, R60.reuse, R21, R20 ;  /* 0x000000153c157223 */ /* 0x040fe20000000014 */
[----:B------:R-:W-:Y:S01]  /*2ab0*/  IMAD.MOV.U32 R20, RZ, RZ, 0x3f69b4f9 ;  /* 0x3f69b4f9ff147424 */ /* 0x000fe200078e00ff */
[----:B------:R-:W-:Y:S02]  /*2ac0*/  FSEL R64, R15, 0.11284004896879196167, P2 ;  /* 0x3de718af0f407808 */ /* 0x000fe40001000000 */
[----:B------:R-:W-:Y:S01]  /*2ad0*/  FFMA R61, R60, R21, R62 ;  /* 0x000000153c3d7223 */ /* 0x000fe2000000003e */
[----:B------:R-:W-:Y:S01]  /*2ae0*/  IMAD.MOV.U32 R21, RZ, RZ, 0x3f210a14 ;  /* 0x3f210a14ff157424 */ /* 0x000fe200078e00ff */
[----:B------:R-:W-:-:S02]  /*2af0*/  FSEL R62, R20, -0.37612664699554443359, P2 ;  /* 0xbec093ac143e7808 */ /* 0x000fc40001000000 */
[C---:B------:R-:W-:Y:S02]  /*2b00*/  FFMA R61, R60.reuse, R61, R64 ;  /* 0x0000003d3c3d7223 */ /* 0x040fe40000000040 */
[----:B------:R-:W-:Y:S02]  /*2b10*/  FSEL R64, R21, 0.12837915122509002686, P2 ;  /* 0x3e0375d315407808 */ /* 0x000fe40001000000 */
[----:B------:R-:W-:Y:S01]  /*2b20*/  FFMA R61, R60, R61, R62 ;  /* 0x0000003d3c3d7223 */ /* 0x000fe2000000003e */
[----:B------:R-:W-:-:S03]  /*2b30*/  FMUL R62, R59, R29 ;  /* 0x0000001d3b3e7220 */ /* 0x000fc60000400000 */
[----:B------:R-:W-:Y:S01]  /*2b40*/  FFMA R60, R60, R61, R64 ;  /* 0x0000003d3c3c7223 */ /* 0x000fe20000000040 */
[----:B------:R-:W-:-:S03]  /*2b50*/  HADD2.F32 R61, -RZ, R10.H0_H0 ;  /* 0x2000000aff3d7230 */ /* 0x000fc60000004100 */
[----:B------:R-:W-:Y:S01]  /*2b60*/  FFMA R60, R60, R63, R63 ;  /* 0x0000003f3c3c7223 */ /* 0x000fe2000000003f */
[----:B------:R-:W-:Y:S02]  /*2b70*/  HADD2.F32 R63, -RZ, R10.H1_H1 ;  /* 0x3000000aff3f7230 */ /* 0x000fe40000004100 */
[----:B------:R-:W-:Y:S01]  /*2b80*/  FFMA R28, R58, R61, R28 ;  /* 0x0000003d3a1c7223 */ /* 0x000fe2000000001c */
[----:B------:R-:W-:Y:S01]  /*2b90*/  FMUL R61, R71, R71 ;  /* 0x00000047473d7220 */ /* 0x000fe20000400000 */
[----:B------:R-:W1:Y:S02]  /*2ba0*/  @P2 MUFU.EX2 R64, R60 ;  /* 0x0000003c00402308 */ /* 0x000e640000000800 */
[----:B------:R-:W-:Y:S01]  /*2bb0*/  FMUL R73, R28, 0.70710676908493041992 ;  /* 0x3f3504f31c497820 */ /* 0x000fe20000400000 */
[----:B------:R-:W-:-:S03]  /*2bc0*/  FFMA R29, R58, R63, R62 ;  /* 0x0000003f3a1d7223 */ /* 0x000fc6000000003e */
[C---:B------:R-:W-:Y:S01]  /*2bd0*/  FMUL R63, R73.reuse, R73 ;  /* 0x00000049493f7220 */ /* 0x040fe20000400000 */
[----:B------:R-:W-:Y:S01]  /*2be0*/  FSETP.GE.AND P3, PT, |R73|, 1.0029599666595458984, PT ;  /* 0x3f8060fe4900780b */ /* 0x000fe20003f66200 */
[----:B------:R-:W-:-:S03]  /*2bf0*/  FMUL R75, R29, 0.70710676908493041992 ;  /* 0x3f3504f31d4b7820 */ /* 0x000fc60000400000 */
[----:B------:R-:W-:Y:S01]  /*2c00*/  FSEL R63, |R73|, R63, P3 ;  /* 0x0000003f493f7208 */ /* 0x000fe20001800200 */
[----:B------:R-:W-:Y:S01]  /*2c10*/  FMUL R65, R75, R75 ;  /* 0x0000004b4b417220 */ /* 0x000fe20000400000 */
[----:B------:R-:W-:Y:S02]  /*2c20*/  FSEL R68, -R3, -0.00082130916416645050049, P3 ;  /* 0xba574d2003447808 */ /* 0x000fe40001800100 */
[C---:B------:R-:W-:Y:S01]  /*2c30*/  FSETP.GE.AND P5, PT, |R75|.reuse, 1.0029599666595458984, PT ;  /* 0x3f8060fe4b00780b */ /* 0x040fe20003fa6200 */
[----:B-1----:R-:W-:Y:S01]  /*2c40*/  @P2 FADD R64, -R64, 1 ;  /* 0x3f80000040402421 */ /* 0x002fe20000000100 */
[----:B------:R-:W-:Y:S02]  /*2c50*/  FSEL R70, R12, 0.0052134888246655464172, P3 ;  /* 0x3baad5ea0c467808 */ /* 0x000fe40001800000 */
[----:B------:R-:W-:Y:S02]  /*2c60*/  FSEL R65, |R75|, R65, P5 ;  /* 0x000000414b417208 */ /* 0x000fe40002800200 */
[----:B------:R-:W-:-:S02]  /*2c70*/  @P2 LOP3.LUT R60, R64, 0x80000000, R66, 0xb8, !PT ;  /* 0x80000000403c2812 */ /* 0x000fc400078eb842 */
[C---:B------:R-:W-:Y:S02]  /*2c80*/  FSETP.GE.AND P2, PT, |R71|.reuse, 1.0029599666595458984, PT ;  /* 0x3f8060fe4700780b */ /* 0x040fe40003f46200 */
[----:B------:R-:W-:Y:S01]  /*2c90*/  FSEL R66, R0, 8.4834944573231041431e-05, P3 ;  /* 0x38b1e96a00427808 */ /* 0x000fe20001800000 */
[----:B------:R-:W-:Y:S01]  /*2ca0*/  FADD R60, R60, 1 ;  /* 0x3f8000003c3c7421 */ /* 0x000fe20000000000 */
[----:B------:R-:W-:Y:S02]  /*2cb0*/  FSEL R61, |R71|, R61, P2 ;  /* 0x0000003d473d7208 */ /* 0x000fe40001000200 */
[C---:B------:R-:W-:Y:S01]  /*2cc0*/  FSEL R62, R0.reuse, 8.4834944573231041431e-05, P2 ;  /* 0x38b1e96a003e7808 */ /* 0x040fe20001000000 */
[----:B------:R-:W-:Y:S01]  /*2cd0*/  FFMA R68, R63, R66, R68 ;  /* 0x000000423f447223 */ /* 0x000fe20000000044 */
[----:B------:R-:W-:Y:S02]  /*2ce0*/  FSEL R64, -R3, -0.00082130916416645050049, P2 ;  /* 0xba574d2003407808 */ /* 0x000fe40001000100 */
[----:B------:R-:W-:Y:S01]  /*2cf0*/  FSEL R76, R0, 8.4834944573231041431e-05, P5 ;  /* 0x38b1e96a004c7808 */ /* 0x000fe20002800000 */
[----:B------:R-:W-:Y:S01]  /*2d00*/  FFMA R68, R63, R68, R70 ;  /* 0x000000443f447223 */ /* 0x000fe20000000046 */
[----:B------:R-:W-:Y:S01]  /*2d10*/  FSEL R78, -R3, -0.00082130916416645050049, P5 ;  /* 0xba574d20034e7808 */ /* 0x000fe20002800100 */
[----:B------:R-:W-:Y:S01]  /*2d20*/  FFMA R62, R61, R62, R64 ;  /* 0x0000003e3d3e7223 */ /* 0x000fe20000000040 */
[----:B------:R-:W-:-:S02]  /*2d30*/  FSEL R64, R12, 0.0052134888246655464172, P2 ;  /* 0x3baad5ea0c407808 */ /* 0x000fc40001000000 */
[----:B------:R-:W-:Y:S01]  /*2d40*/  FSEL R66, -R13, -0.026868773624300956726, P2 ;  /* 0xbcdc1be70d427808 */ /* 0x000fe20001000100 */
[----:B------:R-:W-:Y:S01]  /*2d50*/  FFMA R76, R65, R76, R78 ;  /* 0x0000004c414c7223 */ /* 0x000fe2000000004e */
[----:B------:R-:W-:Y:S01]  /*2d60*/  FSEL R80, R12, 0.0052134888246655464172, P5 ;  /* 0x3baad5ea0c507808 */ /* 0x000fe20002800000 */
[----:B------:R-:W-:Y:S01]  /*2d70*/  FFMA R62, R61, R62, R64 ;  /* 0x0000003e3d3e7223 */ /* 0x000fe20000000040 */
[----:B------:R-:W-:Y:S02]  /*2d80*/  FSEL R64, R15, 0.11284004896879196167, P2 ;  /* 0x3de718af0f407808 */ /* 0x000fe40001000000 */
[----:B------:R-:W-:Y:S01]  /*2d90*/  FSEL R70, -R13, -0.026868773624300956726, P3 ;  /* 0xbcdc1be70d467808 */ /* 0x000fe20001800100 */
[----:B------:R-:W-:Y:S01]  /*2da0*/  FFMA R62, R61, R62, R66 ;  /* 0x0000003e3d3e7223 */ /* 0x000fe20000000042 */
[----:B------:R-:W-:Y:S01]  /*2db0*/  FSEL R66, R20, -0.37612664699554443359, P2 ;  /* 0xbec093ac14427808 */ /* 0x000fe20001000000 */
[----:B------:R-:W-:Y:S01]  /*2dc0*/  FFMA R80, R65, R76, R80 ;  /* 0x0000004c41507223 */ /* 0x000fe20000000050 */
[----:B------:R-:W-:Y:S01]  /*2dd0*/  FSEL R76, R15, 0.11284004896879196167, P3 ;  /* 0x3de718af0f4c7808 */ /* 0x000fe20001800000 */
[----:B------:R-:W-:Y:S01]  /*2de0*/  FFMA R62, R61, R62, R64 ;  /* 0x0000003e3d3e7223 */ /* 0x000fe20000000040 */
[----:B------:R-:W-:Y:S01]  /*2df0*/  FFMA R68, R63, R68, R70 ;  /* 0x000000443f447223 */ /* 0x000fe20000000046 */
[----:B------:R-:W-:-:S02]  /*2e00*/  FSEL R64, R21, 0.12837915122509002686, P2 ;  /* 0x3e0375d315407808 */ /* 0x000fc40001000000 */
[----:B------:R-:W-:Y:S01]  /*2e10*/  FFMA R62, R61, R62, R66 ;  /* 0x0000003e3d3e7223 */ /* 0x000fe20000000042 */
[----:B------:R-:W-:Y:S01]  /*2e20*/  FSEL R78, -R13, -0.026868773624300956726, P5 ;  /* 0xbcdc1be70d4e7808 */ /* 0x000fe20002800100 */
[----:B------:R-:W-:Y:S01]  /*2e30*/  FFMA R68, R63, R68, R76 ;  /* 0x000000443f447223 */ /* 0x000fe2000000004c */
[C---:B------:R-:W-:Y:S01]  /*2e40*/  FSEL R70, R20.reuse, -0.37612664699554443359, P3 ;  /* 0xbec093ac14467808 */ /* 0x040fe20001800000 */
[----:B------:R-:W-:Y:S01]  /*2e50*/  FFMA R61, R61, R62, R64 ;  /* 0x0000003e3d3d7223 */ /* 0x000fe20000000040 */
[----:B------:R-:W-:Y:S01]  /*2e60*/  FSEL R76, R15, 0.11284004896879196167, P5 ;  /* 0x3de718af0f4c7808 */ /* 0x000fe20002800000 */
[----:B------:R-:W-:Y:S01]  /*2e70*/  FFMA R78, R65, R80, R78 ;  /* 0x00000050414e7223 */ /* 0x000fe2000000004e */
[----:B------:R-:W-:Y:S01]  /*2e80*/  FSEL R62, R21, 0.12837915122509002686, P3 ;  /* 0x3e0375d3153e7808 */ /* 0x000fe20001800000 */
[----:B------:R-:W-:Y:S01]  /*2e90*/  FFMA R68, R63, R68, R70 ;  /* 0x000000443f447223 */ /* 0x000fe20000000046 */
[----:B------:R-:W-:Y:S01]  /*2ea0*/  FSEL R66, -|R71|, R71, P2 ;  /* 0x0000004747427208 */ /* 0x000fe20001000300 */
[----:B------:R-:W-:Y:S01]  /*2eb0*/  FFMA R76, R65, R78, R76 ;  /* 0x0000004e414c7223 */ /* 0x000fe2000000004c */
[----:B------:R-:W-:Y:S01]  /*2ec0*/  FSEL R64, R20, -0.37612664699554443359, P5 ;  /* 0xbec093ac14407808 */ /* 0x000fe20002800000 */
[----:B------:R-:W-:Y:S01]  /*2ed0*/  FFMA R62, R63, R68, R62 ;  /* 0x000000443f3e7223 */ /* 0x000fe2000000003e */
[----:B------:R-:W-:Y:S01]  /*2ee0*/  FSEL R63, -|R73|, R73, P3 ;  /* 0x00000049493f7208 */ /* 0x000fe20001800300 */
[----:B------:R-:W-:Y:S01]  /*2ef0*/  FFMA R61, R61, R66, R66 ;  /* 0x000000423d3d7223 */ /* 0x000fe20000000042 */
[----:B------:R-:W-:Y:S01]  /*2f00*/  FSEL R67, R21, 0.12837915122509002686, P5 ;  /* 0x3e0375d315437808 */ /* 0x000fe20002800000 */
[----:B------:R-:W-:-:S02]  /*2f10*/  FFMA R64, R65, R76, R64 ;  /* 0x0000004c41407223 */ /* 0x000fc40000000040 */
[----:B------:R-:W1:Y:S01]  /*2f20*/  @P2 MUFU.EX2 R66, R61 ;  /* 0x0000003d00422308 */ /* 0x000e620000000800 */
[----:B------:R-:W-:Y:S01]  /*2f30*/  FFMA R62, R62, R63, R63 ;  /* 0x0000003f3e3e7223 */ /* 0x000fe2000000003f */
[----:B------:R-:W-:Y:S01]  /*2f40*/  FSEL R63, -|R75|, R75, P5 ;  /* 0x0000004b4b3f7208 */ /* 0x000fe20002800300 */
[----:B------:R-:W-:Y:S01]  /*2f50*/  FFMA R64, R65, R64, R67 ;  /* 0x0000004041407223 */ /* 0x000fe20000000043 */
[--C-:B------:R-:W-:Y:S02]  /*2f60*/  HADD2.F32 R65, -RZ, R11.reuse.H1_H1 ;  /* 0x3000000bff417230 */ /* 0x100fe40000004100 */
[----:B----4-:R-:W-:Y:S02]  /*2f70*/  HADD2.F32 R67, -RZ, R4.H0_H0 ;  /* 0x20000004ff437230 */ /* 0x010fe40000004100 */
[----:B------:R-:W-:Y:S01]  /*2f80*/  FFMA R63, R64, R63, R63 ;  /* 0x0000003f403f7223 */ /* 0x000fe2000000003f */
[----:B------:R-:W2:Y:S01]  /*2f90*/  @P3 MUFU.EX2 R68, R62 ;  /* 0x0000003e00443308 */ /* 0x000ea20000000800 */
[----:B------:R-:W-:Y:S01]  /*2fa0*/  FMUL R64, R59, R31 ;  /* 0x0000001f3b407220 */ /* 0x000fe20000400000 */
[----:B------:R-:W-:-:S02]  /*2fb0*/  HADD2.F32 R31, -RZ, R11.H0_H0 ;  /* 0x2000000bff1f7230 */ /* 0x000fc40000004100 */
[----:B------:R-:W-:-:S03]  /*2fc0*/  FFMA R32, R58, R67, R32 ;  /* 0x000000433a207223 */ /* 0x000fc60000000020 */
[----:B------:R-:W-:Y:S01]  /*2fd0*/  FFMA R30, R58, R31, R69 ;  /* 0x0000001f3a1e7223 */ /* 0x000fe20000000045 */
[----:B------:R-:W3:Y:S01]  /*2fe0*/  @P5 MUFU.EX2 R70, R63 ;  /* 0x0000003f00465308 */ /* 0x000ee20000000800 */
[----:B-1----:R-:W-:Y:S01]  /*2ff0*/  @P2 FADD R66, -R66, 1 ;  /* 0x3f80000042422421 */ /* 0x002fe20000000100 */
[----:B------:R-:W-:Y:S01]  /*3000*/  FFMA R31, R58, R65, R64 ;  /* 0x000000413a1f7223 */ /* 0x000fe20000000040 */
[----:B------:R-:W-:Y:S01]  /*3010*/  FMUL R85, R30, 0.70710676908493041992 ;  /* 0x3f3504f31e557820 */ /* 0x000fe20000400000 */
[----:B------:R-:W-:Y:S02]  /*3020*/  FMUL R80, R32, 0.70710676908493041992 ;  /* 0x3f3504f320507820 */ /* 0x000fe40000400000 */
[----:B------:R-:W-:Y:S01]  /*3030*/  @P2 LOP3.LUT R61, R66, 0x80000000, R71, 0xb8, !PT ;  /* 0x80000000423d2812 */ /* 0x000fe200078eb847 */
[----:B------:R-:W-:Y:S01]  /*3040*/  FMUL R78, R31, 0.70710676908493041992 ;  /* 0x3f3504f31f4e7820 */ /* 0x000fe20000400000 */
[C---:B------:R-:W-:Y:S01]  /*3050*/  FMUL R64, R85.reuse, R85 ;  /* 0x0000005555407220 */ /* 0x040fe20000400000 */
[----:B--2---:R-:W-:Y:S01]  /*3060*/  @P3 FADD R68, -R68, 1 ;  /* 0x3f80000044443421 */ /* 0x004fe20000000100 */
[----:B------:R-:W-:Y:S01]  /*3070*/  FSETP.GE.AND P2, PT, |R85|, 1.0029599666595458984, PT ;  /* 0x3f8060fe5500780b */ /* 0x000fe20003f46200 */
[----:B------:R-:W-:Y:S01]  /*3080*/  FMUL R66, R78, R78 ;  /* 0x0000004e4e427220 */ /* 0x000fe20000400000 */
[----:B------:R-:W-:-:S02]  /*3090*/  FADD R61, R61, 1 ;  /* 0x3f8000003d3d7421 */ /* 0x000fc40000000000 */
[----:B------:R-:W-:Y:S01]  /*30a0*/  @P3 LOP3.LUT R62, R68, 0x80000000, R73, 0xb8, !PT ;  /* 0x80000000443e3812 */ /* 0x000fe200078eb849 */
[----:B------:R-:W-:Y:S01]  /*30b0*/  FMUL R68, R80, R80 ;  /* 0x0000005050447220 */ /* 0x000fe20000400000 */
[----:B------:R-:W-:Y:S01]  /*30c0*/  FSETP.GE.AND P3, PT, |R78|, 1.0029599666595458984, PT ;  /* 0x3f8060fe4e00780b */ /* 0x000fe20003f66200 */
[----:B---3--:R-:W-:Y:S01]  /*30d0*/  @P5 FADD R70, -R70, 1 ;  /* 0x3f80000046465421 */ /* 0x008fe20000000100 */
[----:B------:R-:W-:Y:S01]  /*30e0*/  FSEL R64, |R85|, R64, P2 ;  /* 0x0000004055407208 */ /* 0x000fe20001000200 */
[----:B------:R-:W-:Y:S01]  /*30f0*/  FADD R62, R62, 1 ;  /* 0x3f8000003e3e7421 */ /* 0x000fe20000000000 */
[----:B------:R-:W-:Y:S02]  /*3100*/  FSEL R65, R0, 8.4834944573231041431e-05, P2 ;  /* 0x38b1e96a00417808 */ /* 0x000fe40001000000 */
[----:B------:R-:W-:Y:S02]  /*3110*/  FSEL R67, -R3, -0.00082130916416645050049, P2 ;  /* 0xba574d2003437808 */ /* 0x000fe40001000100 */
[----:B------:R-:W-:-:S02]  /*3120*/  FSEL R66, |R78|, R66, P3 ;  /* 0x000000424e427208 */ /* 0x000fc40001800200 */
[----:B------:R-:W-:Y:S01]  /*3130*/  FSEL R69, R0, 8.4834944573231041431e-05, P3 ;  /* 0x38b1e96a00457808 */ /* 0x000fe20001800000 */
[----:B------:R-:W-:Y:S01]  /*3140*/  FFMA R65, R64, R65, R67 ;  /* 0x0000004140417223 */ /* 0x000fe20000000043 */
[----:B------:R-:W-:Y:S02]  /*3150*/  FSEL R71, -R3, -0.00082130916416645050049, P3 ;  /* 0xba574d2003477808 */ /* 0x000fe40001800100 */
[----:B------:R-:W-:Y:S02]  /*3160*/  @P5 LOP3.LUT R63, R70, 0x80000000, R75, 0xb8, !PT ;  /* 0x80000000463f5812 */ /* 0x000fe400078eb84b */
[----:B------:R-:W-:Y:S01]  /*3170*/  FSETP.GE.AND P5, PT, |R80|, 1.0029599666595458984, PT ;  /* 0x3f8060fe5000780b */ /* 0x000fe20003fa6200 */
[----:B------:R-:W-:Y:S01]  /*3180*/  FFMA R71, R66, R69, R71 ;  /* 0x0000004542477223 */ /* 0x000fe20000000047 */
[----:B------:R-:W-:Y:S01]  /*3190*/  FSEL R67, R12, 0.0052134888246655464172, P2 ;  /* 0x3baad5ea0c437808 */ /* 0x000fe20001000000 */
[----:B------:R-:W-:Y:S01]  /*31a0*/  FADD R63, R63, 1 ;  /* 0x3f8000003f3f7421 */ /* 0x000fe20000000000 */
[----:B------:R-:W-:-:S02]  /*31b0*/  FSEL R68, |R80|, R68, P5 ;  /* 0x0000004450447208 */ /* 0x000fc40002800200 */
[----:B------:R-:W-:Y:S01]  /*31c0*/  FSEL R75, R0, 8.4834944573231041431e-05, P5 ;  /* 0x38b1e96a004b7808 */ /* 0x000fe20002800000 */
[----:B------:R-:W-:Y:S01]  /*31d0*/  FFMA R65, R64, R65, R67 ;  /* 0x0000004140417223 */ /* 0x000fe20000000043 */
[----:B------:R-:W-:Y:S02]  /*31e0*/  FSEL R81, -R3, -0.00082130916416645050049, P5 ;  /* 0xba574d2003517808 */ /* 0x000fe40002800100 */
[----:B------:R-:W-:Y:S02]  /*31f0*/  FSEL R73, R12, 0.0052134888246655464172, P3 ;  /* 0x3baad5ea0c497808 */ /* 0x000fe40001800000 */
[----:B------:R-:W-:Y:S01]  /*3200*/  FSEL R69, -R13, -0.026868773624300956726, P2 ;  /* 0xbcdc1be70d457808 */ /* 0x000fe20001000100 */
[----:B------:R-:W-:Y:S01]  /*3210*/  FFMA R75, R68, R75, R81 ;  /* 0x0000004b444b7223 */ /* 0x000fe20000000051 */
[----:B------:R-:W-:Y:S01]  /*3220*/  FSEL R83, R12, 0.0052134888246655464172, P5 ;  /* 0x3baad5ea0c537808 */ /* 0x000fe20002800000 */
[----:B------:R-:W-:Y:S01]  /*3230*/  FFMA R71, R66, R71, R73 ;  /* 0x0000004742477223 */ /* 0x000fe20000000049 */
[----:B------:R-:W-:Y:S01]  /*3240*/  FSEL R67, R15, 0.11284004896879196167, P2 ;  /* 0x3de718af0f437808 */ /* 0x000fe20001000000 */
[----:B------:R-:W-:Y:S01]  /*3250*/  FFMA R65, R64, R65, R69 ;  /* 0x0000004140417223 */ /* 0x000fe20000000045 */
[----:B------:R-:W-:Y:S01]  /*3260*/  FSEL R73, -R13, -0.026868773624300956726, P3 ;  /* 0xbcdc1be70d497808 */ /* 0x000fe20001800100 */
[----:B------:R-:W-:Y:S01]  /*3270*/  FFMA R83, R68, R75, R83 ;  /* 0x0000004b44537223 */ /* 0x000fe20000000053 */
[----:B------:R-:W-:Y:S01]  /*3280*/  FSEL R69, R20, -0.37612664699554443359, P2 ;  /* 0xbec093ac14457808 */ /* 0x000fe20001000000 */
[----:B------:R-:W-:Y:S01]  /*3290*/  FFMA R65, R64, R65, R67 ;  /* 0x0000004140417223 */ /* 0x000fe20000000043 */
[----:B------:R-:W-:Y:S01]  /*32a0*/  FSEL R75, R15, 0.11284004896879196167, P3 ;  /* 0x3de718af0f4b7808 */ /* 0x000fe20001800000 */
[----:B------:R-:W-:Y:S01]  /*32b0*/  FFMA R71, R66, R71, R73 ;  /* 0x0000004742477223 */ /* 0x000fe20000000049 */
[----:B------:R-:W-:Y:S01]  /*32c0*/  FSEL R67, R21, 0.12837915122509002686, P2 ;  /* 0x3e0375d315437808 */ /* 0x000fe20001000000 */
        /* <DEDUP_REMOVED lines=16> */
[----:B------:R-:W-:Y:S01]  /*33d0*/  FFMA R67, R68, R75, R67 ;  /* 0x0000004b44437223 */ /* 0x000fe20000000043 */
[----:B------:R-:W-:Y:S01]  /*33e0*/  FMUL R71, R59, R33 ;  /* 0x000000213b477220 */ /* 0x000fe20000400000 */
[----:B------:R-:W1:Y:S01]  /*33f0*/  @P2 MUFU.EX2 R70, R64 ;  /* 0x0000004000462308 */ /* 0x000e620000000800 */
[----:B------:R-:W-:Y:S01]  /*3400*/  FFMA R65, R65, R66, R66 ;  /* 0x0000004241417223 */ /* 0x000fe20000000042 */
[----:B------:R-:W-:Y:S01]  /*3410*/  FSEL R66, -|R80|, R80, P5 ;  /* 0x0000005050427208 */ /* 0x000fe20002800300 */
[----:B------:R-:W-:Y:S01]  /*3420*/  FFMA R67, R68, R67, R76 ;  /* 0x0000004344437223 */ /* 0x000fe2000000004c */
[----:B------:R-:W-:-:S02]  /*3430*/  HADD2.F32 R33, -RZ, R4.H1_H1 ;  /* 0x30000004ff217230 */ /* 0x000fc40000004100 */
[----:B------:R-:W-:Y:S01]  /*3440*/  FMUL R68, R59, R35 ;  /* 0x000000233b447220 */ /* 0x000fe20000400000 */
[--C-:B------:R-:W-:Y:S02]  /*3450*/  HADD2.F32 R69, -RZ, R5.reuse.H1_H1 ;  /* 0x30000005ff457230 */ /* 0x100fe40000004100 */
[----:B------:R-:W-:Y:S01]  /*3460*/  FFMA R66, R67, R66, R66 ;  /* 0x0000004243427223 */ /* 0x000fe20000000042 */
[----:B------:R-:W2:Y:S01]  /*3470*/  @P3 MUFU.EX2 R73, R65 ;  /* 0x0000004100493308 */ /* 0x000ea20000000800 */
[----:B------:R-:W-:Y:S02]  /*3480*/  HADD2.F32 R67, -RZ, R5.H0_H0 ;  /* 0x20000005ff437230 */ /* 0x000fe40000004100 */
[----:B------:R-:W-:-:S03]  /*3490*/  FFMA R35, R58, R33, R71 ;  /* 0x000000213a237223 */ /* 0x000fc60000000047 */
[----:B------:R-:W-:Y:S01]  /*34a0*/  FFMA R33, R58, R67, R34 ;  /* 0x000000433a217223 */ /* 0x000fe20000000022 */
[----:B------:R-:W-:Y:S01]  /*34b0*/  FMUL R81, R35, 0.70710676908493041992 ;  /* 0x3f3504f323517820 */ /* 0x000fe20000400000 */
[----:B------:R-:W3:Y:S01]  /*34c0*/  @P5 MUFU.EX2 R75, R66 ;  /* 0x00000042004b5308 */ /* 0x000ee20000000800 */
[----:B-1----:R-:W-:Y:S01]  /*34d0*/  @P2 FADD R70, -R70, 1 ;  /* 0x3f80000046462421 */ /* 0x002fe20000000100 */
[----:B------:R-:W-:Y:S01]  /*34e0*/  FMUL R83, R33, 0.70710676908493041992 ;  /* 0x3f3504f321537820 */ /* 0x000fe20000400000 */
[----:B------:R-:W-:Y:S01]  /*34f0*/  FMUL R67, R81, R81 ;  /* 0x0000005151437220 */ /* 0x000fe20000400000 */
[----:B------:R-:W-:Y:S01]  /*3500*/  FFMA R34, R58, R69, R68 ;  /* 0x000000453a227223 */ /* 0x000fe20000000044 */
[----:B------:R-:W-:Y:S01]  /*3510*/  FMUL R33, R33, 0.5 ;  /* 0x3f00000021217820 */ /* 0x000fe20000400000 */
[----:B------:R-:W-:Y:S01]  /*3520*/  @P2 LOP3.LUT R64, R70, 0x80000000, R85, 0xb8, !PT ;  /* 0x8000000046402812 */ /* 0x000fe200078eb855 */
[----:B------:R-:W-:Y:S01]  /*3530*/  FMUL R69, R83, R83 ;  /* 0x0000005353457220 */ /* 0x000fe20000400000 */
[----:B------:R-:W-:Y:S01]  /*3540*/  FSETP.GE.AND P2, PT, |R81|, 1.0029599666595458984, PT ;  /* 0x3f8060fe5100780b */ /* 0x000fe20003f46200 */
[----:B--2---:R-:W-:Y:S01]  /*3550*/  @P3 FADD R73, -R73, 1 ;  /* 0x3f80000049493421 */ /* 0x004fe20000000100 */
[----:B------:R-:W-:Y:S01]  /*3560*/  FMUL R85, R34, 0.70710676908493041992 ;  /* 0x3f3504f322557820 */ /* 0x000fe20000400000 */
[----:B------:R-:W-:Y:S01]  /*3570*/  FADD R64, R64, 1 ;  /* 0x3f80000040407421 */ /* 0x000fe20000000000 */
[----:B------:R-:W-:Y:S01]  /*3580*/  FSEL R67, |R81|, R67, P2 ;  /* 0x0000004351437208 */ /* 0x000fe20001000200 */
[----:B------:R-:W-:Y:S01]  /*3590*/  FMUL R34, R34, 0.5 ;  /* 0x3f00000022227820 */ /* 0x000fe20000400000 */
[----:B------:R-:W-:Y:S01]  /*35a0*/  @P3 LOP3.LUT R65, R73, 0x80000000, R78, 0xb8, !PT ;  /* 0x8000000049413812 */ /* 0x000fe200078eb84e */
[----:B------:R-:W-:Y:S01]  /*35b0*/  FMUL R71, R85, R85 ;  /* 0x0000005555477220 */ /* 0x000fe20000400000 */
[----:B------:R-:W-:Y:S01]  /*35c0*/  FSETP.GE.AND P3, PT, |R83|, 1.0029599666595458984, PT ;  /* 0x3f8060fe5300780b */ /* 0x000fe20003f66200 */
[----:B---3--:R-:W-:Y:S01]  /*35d0*/  @P5 FADD R75, -R75, 1 ;  /* 0x3f8000004b4b5421 */ /* 0x008fe20000000100 */
[----:B------:R-:W-:Y:S01]  /*35e0*/  FSEL R68, R0, 8.4834944573231041431e-05, P2 ;  /* 0x38b1e96a00447808 */ /* 0x000fe20001000000 */
[----:B------:R-:W-:Y:S01]  /*35f0*/  FADD R65, R65, 1 ;  /* 0x3f80000041417421 */ /* 0x000fe20000000000 */
[----:B------:R-:W-:-:S02]  /*3600*/  FSEL R70, -R3, -0.00082130916416645050049, P2 ;  /* 0xba574d2003467808 */ /* 0x000fc40001000100 */
[----:B------:R-:W-:Y:S02]  /*3610*/  FSEL R69, |R83|, R69, P3 ;  /* 0x0000004553457208 */ /* 0x000fe40001800200 */
[----:B------:R-:W-:Y:S01]  /*3620*/  FSEL R76, R0, 8.4834944573231041431e-05, P3 ;  /* 0x38b1e96a004c7808 */ /* 0x000fe20001800000 */
[----:B------:R-:W-:Y:S01]  /*3630*/  FFMA R68, R67, R68, R70 ;  /* 0x0000004443447223 */ /* 0x000fe20000000046 */
[----:B------:R-:W-:Y:S02]  /*3640*/  FSEL R78, -R3, -0.00082130916416645050049, P3 ;  /* 0xba574d20034e7808 */ /* 0x000fe40001800100 */
[----:B------:R-:W-:Y:S01]  /*3650*/  @P5 LOP3.LUT R66, R75, 0x80000000, R80, 0xb8, !PT ;  /* 0x800000004b425812 */ /* 0x000fe200078eb850 */
[----:B------:R-:W-:Y:S01]  /*3660*/  FMUL R75, R59, R36 ;  /* 0x000000243b4b7220 */ /* 0x000fe20000400000 */
[----:B------:R-:W-:Y:S01]  /*3670*/  FSETP.GE.AND P5, PT, |R85|, 1.0029599666595458984, PT ;  /* 0x3f8060fe5500780b */ /* 0x000fe20003fa6200 */
[----:B------:R-:W-:Y:S01]  /*3680*/  FFMA R78, R69, R76, R78 ;  /* 0x0000004c454e7223 */ /* 0x000fe2000000004e */
[----:B------:R-:W-:Y:S01]  /*3690*/  FSEL R70, R12, 0.0052134888246655464172, P2 ;  /* 0x3baad5ea0c467808 */ /* 0x000fe20001000000 */
[----:B------:R-:W-:Y:S01]  /*36a0*/  FMUL R36, R59, R38 ;  /* 0x000000263b247220 */ /* 0x000fe20000400000 */
[----:B------:R-:W-:Y:S01]  /*36b0*/  FSEL R71, |R85|, R71, P5 ;  /* 0x0000004755477208 */ /* 0x000fe20002800200 */
[----:B------:R-:W-:Y:S01]  /*36c0*/  FADD R66, R66, 1 ;  /* 0x3f80000042427421 */ /* 0x000fe20000000000 */
[----:B------:R-:W-:Y:S01]  /*36d0*/  FSEL R82, R0, 8.4834944573231041431e-05, P5 ;  /* 0x38b1e96a00527808 */ /* 0x000fe20002800000 */
[----:B------:R-:W-:Y:S01]  /*36e0*/  FFMA R68, R67, R68, R70 ;  /* 0x0000004443447223 */ /* 0x000fe20000000046 */
[----:B------:R-:W-:-:S02]  /*36f0*/  FSEL R84, -R3, -0.00082130916416645050049, P5 ;  /* 0xba574d2003547808 */ /* 0x000fc40002800100 */
[C---:B------:R-:W-:Y:S02]  /*3700*/  FSEL R80, R12.reuse, 0.0052134888246655464172, P3 ;  /* 0x3baad5ea0c507808 */ /* 0x040fe40001800000 */
        /* <DEDUP_REMOVED lines=14> */
[C---:B------:R-:W-:Y:S01]  /*37f0*/  FSEL R80, R20.reuse, -0.37612664699554443359, P3 ;  /* 0xbec093ac14507808 */ /* 0x040fe20001800000 */
[----:B------:R-:W-:Y:S01]  /*3800*/  FFMA R78, R69, R78, R82 ;  /* 0x0000004e454e7223 */ /* 0x000fe20000000052 */
[----:B------:R-:W-:Y:S01]  /*3810*/  FSEL R84, -R13, -0.026868773624300956726, P5 ;  /* 0xbcdc1be70d547808 */ /* 0x000fe20002800100 */
[----:B------:R-:W-:Y:S01]  /*3820*/  FFMA R67, R67, R68, R70 ;  /* 0x0000004443437223 */ /* 0x000fe20000000046 */
[----:B------:R-:W-:Y:S01]  /*3830*/  FSEL R68, R21, 0.12837915122509002686, P3 ;  /* 0x3e0375d315447808 */ /* 0x000fe20001800000 */
[----:B------:R-:W-:Y:S01]  /*3840*/  FFMA R78, R69, R78, R80 ;  /* 0x0000004e454e7223 */ /* 0x000fe20000000050 */
[----:B------:R-:W-:Y:S01]  /*3850*/  FSEL R82, R15, 0.11284004896879196167, P5 ;  /* 0x3de718af0f527808 */ /* 0x000fe20002800000 */
        /* <DEDUP_REMOVED lines=9> */
[----:B------:R-:W-:Y:S01]  /*38f0*/  FFMA R68, R68, R69, R69 ;  /* 0x0000004544447223 */ /* 0x000fe20000000045 */
[----:B------:R-:W1:Y:S01]  /*3900*/  @P2 MUFU.EX2 R76, R67 ;  /* 0x00000043004c2308 */ /* 0x000e620000000800 */
[----:B------:R-:W-:Y:S01]  /*3910*/  FSEL R69, -|R85|, R85, P5 ;  /* 0x0000005555457208 */ /* 0x000fe20002800300 */
[----:B------:R-:W-:Y:S01]  /*3920*/  FFMA R70, R71, R70, R73 ;  /* 0x0000004647467223 */ /* 0x000fe20000000049 */
[--C-:B------:R-:W-:Y:S02]  /*3930*/  HADD2.F32 R71, -RZ, R6.reuse.H1_H1 ;  /* 0x30000006ff477230 */ /* 0x100fe40000004100 */
[----:B------:R-:W-:Y:S02]  /*3940*/  HADD2.F32 R73, -RZ, R7.H0_H0 ;  /* 0x20000007ff497230 */ /* 0x000fe40000004100 */
[----:B------:R-:W-:Y:S01]  /*3950*/  FFMA R69, R70, R69, R69 ;  /* 0x0000004546457223 */ /* 0x000fe20000000045 */
[----:B------:R-:W-:Y:S01]  /*3960*/  FMUL R70, R59, R37 ;  /* 0x000000253b467220 */ /* 0x000fe20000400000 */
[----:B------:R-:W2:Y:S01]  /*3970*/  @P3 MUFU.EX2 R78, R68 ;  /* 0x00000044004e3308 */ /* 0x000ea20000000800 */
[----:B------:R-:W-:-:S02]  /*3980*/  HADD2.F32 R37, -RZ, R6.H0_H0 ;  /* 0x20000006ff257230 */ /* 0x000fc40000004100 */
[----:B------:R-:W-:-:S03]  /*3990*/  FFMA R70, R58, R71, R70 ;  /* 0x000000473a467223 */ /* 0x000fc60000000046 */
[C---:B------:R-:W-:Y:S01]  /*39a0*/  FFMA R38, R58.reuse, R37, R75 ;  /* 0x000000253a267223 */ /* 0x040fe2000000004b */
[----:B------:R-:W-:Y:S01]  /*39b0*/  FFMA R37, R58, R73, R36 ;  /* 0x000000493a257223 */ /* 0x000fe20000000024 */
[----:B------:R-:W3:Y:S01]  /*39c0*/  @P5 MUFU.EX2 R80, R69 ;  /* 0x0000004500505308 */ /* 0x000ee20000000800 */
[----:B-1----:R-:W-:Y:S01]  /*39d0*/  @P2 FADD R76, -R76, 1 ;  /* 0x3f8000004c4c2421 */ /* 0x002fe20000000100 */
[----:B------:R-:W-:Y:S01]  /*39e0*/  FMUL R91, R38, 0.70710676908493041992 ;  /* 0x3f3504f3265b7820 */ /* 0x000fe20000400000 */
[----:B------:R-:W-:Y:S01]  /*39f0*/  FMUL R84, R70, 0.70710676908493041992 ;  /* 0x3f3504f346547820 */ /* 0x000fe20000400000 */
[C---:B------:R-:W-:Y:S01]  /*3a00*/  FMUL R93, R37.reuse, 0.70710676908493041992 ;  /* 0x3f3504f3255d7820 */ /* 0x040fe20000400000 */
[----:B------:R-:W-:Y:S01]  /*3a10*/  FMUL R37, R37, 0.5 ;  /* 0x3f00000025257820 */ /* 0x000fe20000400000 */
[----:B------:R-:W-:Y:S01]  /*3a20*/  @P2 LOP3.LUT R67, R76, 0x80000000, R81, 0xb8, !PT ;  /* 0x800000004c432812 */ /* 0x000fe200078eb851 */
[C---:B------:R-:W-:Y:S01]  /*3a30*/  FMUL R36, R91.reuse, R91 ;  /* 0x0000005b5b247220 */ /* 0x040fe20000400000 */
[----:B------:R-:W-:Y:S01]  /*3a40*/  FSETP.GE.AND P2, PT, |R91|, 1.0029599666595458984, PT ;  /* 0x3f8060fe5b00780b */ /* 0x000fe20003f46200 */
[----:B--2---:R-:W-:Y:S01]  /*3a50*/  @P3 FADD R78, -R78, 1 ;  /* 0x3f8000004e4e3421 */ /* 0x004fe20000000100 */
[----:B------:R-:W-:Y:S01]  /*3a60*/  FMUL R75, R84, R84 ;  /* 0x00000054544b7220 */ /* 0x000fe20000400000 */
[----:B------:R-:W-:Y:S01]  /*3a70*/  FMUL R76, R93, R93 ;  /* 0x0000005d5d4c7220 */ /* 0x000fe20000400000 */
[----:B------:R-:W-:Y:S01]  /*3a80*/  FSEL R36, |R91|, R36, P2 ;  /* 0x000000245b247208 */ /* 0x000fe20001000200 */
[----:B------:R-:W-:Y:S01]  /*3a90*/  FADD R67, R67, 1 ;  /* 0x3f80000043437421 */ /* 0x000fe20000000000 */
[----:B------:R-:W-:Y:S01]  /*3aa0*/  @P3 LOP3.LUT R68, R78, 0x80000000, R83, 0xb8, !PT ;  /* 0x800000004e443812 */ /* 0x000fe200078eb853 */
[----:B------:R-:W-:Y:S01]  /*3ab0*/  FMUL R38, R38, 0.5 ;  /* 0x3f00000026267820 */ /* 0x000fe20000400000 */
[----:B------:R-:W-:Y:S01]  /*3ac0*/  FSETP.GE.AND P3, PT, |R84|, 1.0029599666595458984, PT ;  /* 0x3f8060fe5400780b */ /* 0x000fe20003f66200 */
[----:B---3--:R-:W-:Y:S01]  /*3ad0*/  @P5 FADD R80, -R80, 1 ;  /* 0x3f80000050505421 */ /* 0x008fe20000000100 */
[----:B------:R-:W-:Y:S01]  /*3ae0*/  FSEL R71, R0, 8.4834944573231041431e-05, P2 ;  /* 0x38b1e96a00477808 */ /* 0x000fe20001000000 */
[----:B------:R-:W-:Y:S01]  /*3af0*/  FADD R68, R68, 1 ;  /* 0x3f80000044447421 */ /* 0x000fe20000000000 */
[C---:B------:R-:W-:Y:S01]  /*3b00*/  FSEL R73, -R3.reuse, -0.00082130916416645050049, P2 ;  /* 0xba574d2003497808 */ /* 0x040fe20001000100 */
[----:B------:R-:W-:Y:S01]  /*3b10*/  FMUL R70, R70, 0.5 ;  /* 0x3f00000046467820 */ /* 0x000fe20000400000 */
[----:B------:R-:W-:Y:S01]  /*3b20*/  FSEL R78, |R84|, R75, P3 ;  /* 0x0000004b544e7208 */ /* 0x000fe20001800200 */
[----:B------:R-:W-:Y:S01]  /*3b30*/  FMUL R33, R68, R33 ;  /* 0x0000002144217220 */ /* 0x000fe20000400000 */
[----:B------:R-:W-:Y:S01]  /*3b40*/  FSEL R75, R0, 8.4834944573231041431e-05, P3 ;  /* 0x38b1e96a004b7808 */ /* 0x000fe20001800000 */
[----:B------:R-:W-:Y:S01]  /*3b50*/  FFMA R71, R36, R71, R73 ;  /* 0x0000004724477223 */ /* 0x000fe20000000049 */
[----:B------:R-:W-:-:S02]  /*3b60*/  FSEL R81, -R3, -0.00082130916416645050049, P3 ;  /* 0xba574d2003517808 */ /* 0x000fc40001800100 */
[----:B------:R-:W-:Y:S02]  /*3b70*/  @P5 LOP3.LUT R69, R80, 0x80000000, R85, 0xb8, !PT ;  /* 0x8000000050455812 */ /* 0x000fe400078eb855 */
[----:B------:R-:W-:Y:S01]  /*3b80*/  FSEL R73, R12, 0.0052134888246655464172, P2 ;  /* 0x3baad5ea0c497808 */ /* 0x000fe20001000000 */
[----:B------:R-:W-:Y:S01]  /*3b90*/  FFMA R81, R78, R75, R81 ;  /* 0x0000004b4e517223 */ /* 0x000fe20000000051 */
[----:B------:R-:W-:Y:S01]  /*3ba0*/  FSETP.GE.AND P5, PT, |R93|, 1.0029599666595458984, PT ;  /* 0x3f8060fe5d00780b */ /* 0x000fe20003fa6200 */
[----:B------:R-:W-:Y:S01]  /*3bb0*/  FADD R69, R69, 1 ;  /* 0x3f80000045457421 */ /* 0x000fe20000000000 */
[----:B------:R-:W-:Y:S01]  /*3bc0*/  FSEL R75, -R13, -0.026868773624300956726, P2 ;  /* 0xbcdc1be70d4b7808 */ /* 0x000fe20001000100 */
[----:B------:R-:W-:Y:S01]  /*3bd0*/  FFMA R71, R36, R71, R73 ;  /* 0x0000004724477223 */ /* 0x000fe20000000049 */
[----:B------:R-:W-:Y:S01]  /*3be0*/  FSEL R80, |R93|, R76, P5 ;  /* 0x0000004c5d507208 */ /* 0x000fe20002800200 */
[----:B------:R-:W-:Y:S01]  /*3bf0*/  FMUL R34, R69, R34 ;  /* 0x0000002245227220 */ /* 0x000fe20000400000 */
[----:B------:R-:W-:Y:S01]  /*3c00*/  FSEL R85, R0, 8.4834944573231041431e-05, P5 ;  /* 0x38b1e96a00557808 */ /* 0x000fe20002800000 */
[----:B------:R-:W-:Y:S01]  /*3c10*/  FFMA R71, R36, R71, R75 ;  /* 0x0000004724477223 */ /* 0x000fe2000000004b */
[----:B------:R-:W-:-:S02]  /*3c20*/  FSEL R87, -R3, -0.00082130916416645050049, P5 ;  /* 0xba574d2003577808 */ /* 0x000fc40002800100 */
[----:B------:R-:W-:Y:S02]  /*3c30*/  FSEL R83, R12, 0.0052134888246655464172, P3 ;  /* 0x3baad5ea0c537808 */ /* 0x000fe40001800000 */
[----:B------:R-:W-:Y:S01]  /*3c40*/  FSEL R73, R15, 0.11284004896879196167, P2 ;  /* 0x3de718af0f497808 */ /* 0x000fe20001000000 */
[----:B------:R-:W-:Y:S01]  /*3c50*/  FFMA R85, R80, R85, R87 ;  /* 0x0000005550557223 */ /* 0x000fe20000000057 */
[----:B------:R-:W-:Y:S01]  /*3c60*/  FSEL R89, R12, 0.0052134888246655464172, P5 ;  /* 0x3baad5ea0c597808 */ /* 0x000fe20002800000 */
        /* <DEDUP_REMOVED lines=13> */
[----:B------:R-:W-:Y:S01]  /*3d40*/  FSEL R76, -|R91|, R91, P2 ;  /* 0x0000005b5b4c7208 */ /* 0x000fe20001000300 */
[----:B------:R-:W-:Y:S01]  /*3d50*/  FFMA R87, R80, R89, R87 ;  /* 0x0000005950577223 */ /* 0x000fe20000000057 */
[----:B------:R-:W-:Y:S01]  /*3d60*/  FSEL R83, R15, 0.11284004896879196167, P5 ;  /* 0x3de718af0f537808 */ /* 0x000fe20002800000 */
[----:B------:R-:W-:Y:S01]  /*3d70*/  FFMA R81, R78, R81, R75 ;  /* 0x000000514e517223 */ /* 0x000fe2000000004b */
[----:B------:R-:W-:Y:S01]  /*3d80*/  FSEL R73, R21, 0.12837915122509002686, P3 ;  /* 0x3e0375d315497808 */ /* 0x000fe20001800000 */
[----:B------:R-:W-:Y:S01]  /*3d90*/  FFMA R75, R71, R76, R76 ;  /* 0x0000004c474b7223 */ /* 0x000fe2000000004c */
[----:B------:R-:W-:Y:S01]  /*3da0*/  FSEL R71, R20, -0.37612664699554443359, P5 ;  /* 0xbec093ac14477808 */ /* 0x000fe20002800000 */
[----:B------:R-:W-:Y:S01]  /*3db0*/  FFMA R83, R80, R87, R83 ;  /* 0x0000005750537223 */ /* 0x000fe20000000053 */
[----:B------:R-:W-:Y:S01]  /*3dc0*/  FSEL R36, -|R84|, R84, P3 ;  /* 0x0000005454247208 */ /* 0x000fe20001800300 */
[----:B------:R-:W-:Y:S01]  /*3dd0*/  FFMA R73, R78, R81, R73 ;  /* 0x000000514e497223 */ /* 0x000fe20000000049 */
[----:B------:R-:W-:Y:S01]  /*3de0*/  FSEL R78, R21, 0.12837915122509002686, P5 ;  /* 0x3e0375d3154e7808 */ /* 0x000fe20002800000 */
[C---:B------:R-:W-:Y:S01]  /*3df0*/  FFMA R71, R80.reuse, R83, R71 ;  /* 0x0000005350477223 */ /* 0x040fe20000000047 */
[----:B------:R-:W1:Y:S01]  /*3e00*/  @P2 MUFU.EX2 R76, R75 ;  /* 0x0000004b004c2308 */ /* 0x000e620000000800 */
[----:B------:R-:W-:Y:S01]  /*3e10*/  FFMA R81, R73, R36, R36 ;  /* 0x0000002449517223 */ /* 0x000fe20000000024 */
[----:B------:R-:W-:Y:S01]  /*3e20*/  FSEL R36, -|R93|, R93, P5 ;  /* 0x0000005d5d247208 */ /* 0x000fe20002800300 */
[----:B------:R-:W-:Y:S01]  /*3e30*/  FFMA R71, R80, R71, R78 ;  /* 0x0000004750477223 */ /* 0x000fe2000000004e */
[----:B------:R-:W-:Y:S01]  /*3e40*/  FMUL R73, R59, R39 ;  /* 0x000000273b497220 */ /* 0x000fe20000400000 */
[----:B------:R-:W-:Y:S01]  /*3e50*/  HADD2.F32 R39, -RZ, R8.H1_H1 ;  /* 0x30000008ff277230 */ /* 0x000fe20000004100 */
[----:B------:R-:W-:Y:S01]  /*3e60*/  F2FP.F16.F32.PACK_AB R33, R34, R33 ;  /* 0x000000212221723e */ /* 0x000fe200000000ff */
[----:B------:R-:W-:Y:S01]  /*3e70*/  FFMA R82, R71, R36, R36 ;  /* 0x0000002447527223 */ /* 0x000fe20000000024 */
[----:B------:R-:W2:Y:S01]  /*3e80*/  @P3 MUFU.EX2 R78, R81 ;  /* 0x00000051004e3308 */ /* 0x000ea20000000800 */
[----:B------:R-:W-:-:S02]  /*3e90*/  HADD2.F32 R71, -RZ, R7.H1_H1 ;  /* 0x30000007ff477230 */ /* 0x000fc40000004100 */
[----:B------:R-:W-:Y:S01]  /*3ea0*/  FMUL R36, R59, R25 ;  /* 0x000000193b247220 */ /* 0x000fe20000400000 */
[----:B------:R-:W-:Y:S02]  /*3eb0*/  HADD2.F32 R25, -RZ, R8.H0_H0 ;  /* 0x20000008ff197230 */ /* 0x000fe40000004100 */
[C---:B------:R-:W-:Y:S01]  /*3ec0*/  FFMA R87, R58.reuse, R71, R73 ;  /* 0x000000473a577223 */ /* 0x040fe20000000049 */
[----:B------:R-:W-:Y:S01]  /*3ed0*/  FFMA R85, R58, R39, R36 ;  /* 0x000000273a557223 */ /* 0x000fe20000000024 */
[----:B------:R-:W3:Y:S01]  /*3ee0*/  @P5 MUFU.EX2 R80, R82 ;  /* 0x0000005200505308 */ /* 0x000ee20000000800 */
[----:B-1----:R-:W-:Y:S01]  /*3ef0*/  @P2 FADD R76, -R76, 1 ;  /* 0x3f8000004c4c2421 */ /* 0x002fe20000000100 */
[----:B------:R-:W-:Y:S01]  /*3f00*/  FFMA R83, R58, R25, R24 ;  /* 0x000000193a537223 */ /* 0x000fe20000000018 */
[----:B------:R-:W-:-:S03]  /*3f10*/  FMUL R90, R85, 0.70710676908493041992 ;  /* 0x3f3504f3555a7820 */ /* 0x000fc60000400000 */
[----:B------:R-:W-:Y:S01]  /*3f20*/  @P2 LOP3.LUT R75, R76, 0x80000000, R91, 0xb8, !PT ;  /* 0x800000004c4b2812 */ /* 0x000fe200078eb85b */
[----:B------:R-:W-:Y:S01]  /*3f30*/  FMUL R91, R87, 0.70710676908493041992 ;  /* 0x3f3504f3575b7820 */ /* 0x000fe20000400000 */
[----:B------:R-:W-:Y:S01]  /*3f40*/  FMUL R25, R90, R90 ;  /* 0x0000005a5a197220 */ /* 0x000fe20000400000 */
[----:B--2---:R-:W-:Y:S01]  /*3f50*/  @P3 FADD R78, -R78, 1 ;  /* 0x3f8000004e4e3421 */ /* 0x004fe20000000100 */
[----:B------:R-:W-:Y:S01]  /*3f60*/  FMUL R89, R83, 0.70710676908493041992 ;  /* 0x3f3504f353597820 */ /* 0x000fe20000400000 */
[C---:B------:R-:W-:Y:S01]  /*3f70*/  FMUL R36, R91.reuse, R91 ;  /* 0x0000005b5b247220 */ /* 0x040fe20000400000 */
[----:B------:R-:W-:Y:S01]  /*3f80*/  FSETP.GE.AND P2, PT, |R91|, 1.0029599666595458984, PT ;  /* 0x3f8060fe5b00780b */ /* 0x000fe20003f46200 */
[----:B------:R-:W-:Y:S01]  /*3f90*/  FADD R75, R75, 1 ;  /* 0x3f8000004b4b7421 */ /* 0x000fe20000000000 */
[----:B------:R-:W-:Y:S01]  /*3fa0*/  @P3 LOP3.LUT R81, R78, 0x80000000, R84, 0xb8, !PT ;  /* 0x800000004e513812 */ /* 0x000fe200078eb854 */
[----:B------:R-:W-:Y:S01]  /*3fb0*/  FMUL R24, R89, R89 ;  /* 0x0000005959187220 */ /* 0x000fe20000400000 */
[----:B------:R-:W-:Y:S01]  /*3fc0*/  FSETP.GE.AND P3, PT, |R90|, 1.0029599666595458984, PT ;  /* 0x3f8060fe5a00780b */ /* 0x000fe20003f66200 */
[----:B---3--:R-:W-:Y:S01]  /*3fd0*/  @P5 FADD R80, -R80, 1 ;  /* 0x3f80000050505421 */ /* 0x008fe20000000100 */
[----:B------:R-:W-:Y:S01]  /*3fe0*/  FSEL R73, |R91|, R36, P2 ;  /* 0x000000245b497208 */ /* 0x000fe20001000200 */
[----:B------:R-:W-:Y:S01]  /*3ff0*/  FADD R81, R81, 1 ;  /* 0x3f80000051517421 */ /* 0x000fe20000000000 */
[----:B------:R-:W-:Y:S01]  /*4000*/  FSEL R39, |R90|, R25, P3 ;  /* 0x000000195a277208 */ /* 0x000fe20001800200 */
[----:B------:R-:W-:Y:S01]  /*4010*/  FMUL R38, R75, R38 ;  /* 0x000000264b267220 */ /* 0x000fe20000400000 */
[----:B------:R-:W-:Y:S01]  /*4020*/  @P5 LOP3.LUT R82, R80, 0x80000000, R93, 0xb8, !PT ;  /* 0x8000000050525812 */ /* 0x000fe200078eb85d */
[----:B------:R-:W-:Y:S01]  /*4030*/  FMUL R81, R81, R70 ;  /* 0x0000004651517220 */ /* 0x000fe20000400000 */
[----:B------:R-:W-:-:S02]  /*4040*/  FSEL R80, R0, 8.4834944573231041431e-05, P2 ;  /* 0x38b1e96a00507808 */ /* 0x000fc40001000000 */
[C---:B------:R-:W-:Y:S01]  /*4050*/  FSEL R84, -R3.reuse, -0.00082130916416645050049, P2 ;  /* 0xba574d2003547808 */ /* 0x040fe20001000100 */
[----:B------:R-:W-:Y:S01]  /*4060*/  FADD R82, R82, 1 ;  /* 0x3f80000052527421 */ /* 0x000fe20000000000 */
[----:B------:R-:W-:Y:S02]  /*4070*/  FSEL R76, R0, 8.4834944573231041431e-05, P3 ;  /* 0x38b1e96a004c7808 */ /* 0x000fe40001800000 */
[----:B------:R-:W-:Y:S01]  /*4080*/  FSEL R78, -R3, -0.00082130916416645050049, P3 ;  /* 0xba574d20034e7808 */ /* 0x000fe20001800100 */
[----:B------:R-:W-:Y:S01]  /*4090*/  FFMA R80, R73, R80, R84 ;  /* 0x0000005049507223 */ /* 0x000fe20000000054 */
[----:B------:R-:W-:Y:S01]  /*40a0*/  FSETP.GE.AND P5, PT, |R89|, 1.0029599666595458984, PT ;  /* 0x3f8060fe5900780b */ /* 0x000fe20003fa6200 */
[----:B------:R-:W-:Y:S01]  /*40b0*/  FMUL R82, R82, R37 ;  /* 0x0000002552527220 */ /* 0x000fe20000400000 */
[----:B------:R-:W-:Y:S01]  /*40c0*/  FSEL R86, R12, 0.0052134888246655464172, P2 ;  /* 0x3baad5ea0c567808 */ /* 0x000fe20001000000 */
[----:B------:R-:W-:Y:S01]  /*40d0*/  FFMA R76, R39, R76, R78 ;  /* 0x0000004c274c7223 */ /* 0x000fe2000000004e */
[----:B------:R-:W-:-:S02]  /*40e0*/  FSEL R25, |R89|, R24, P5 ;  /* 0x0000001859197208 */ /* 0x000fc40002800200 */
[----:B------:R-:W-:Y:S01]  /*40f0*/  FSEL R24, R0, 8.4834944573231041431e-05, P5 ;  /* 0x38b1e96a00187808 */ /* 0x000fe20002800000 */
[----:B------:R-:W-:Y:S01]  /*4100*/  FFMA R86, R73, R80, R86 ;  /* 0x0000005049567223 */ /* 0x000fe20000000056 */
[----:B------:R-:W-:Y:S02]  /*4110*/  FSEL R36, -R3, -0.00082130916416645050049, P5 ;  /* 0xba574d2003247808 */ /* 0x000fe40002800100 */
[C---:B------:R-:W-:Y:S02]  /*4120*/  FSEL R78, R12.reuse, 0.0052134888246655464172, P3 ;  /* 0x3baad5ea0c4e7808 */ /* 0x040fe40001800000 */
[----:B------:R-:W-:Y:S01]  /*4130*/  FSEL R84, -R13, -0.026868773624300956726, P2 ;  /* 0xbcdc1be70d547808 */ /* 0x000fe20001000100 */
[----:B------:R-:W-:Y:S01]  /*4140*/  FFMA R24, R25, R24, R36 ;  /* 0x0000001819187223 */ /* 0x000fe20000000024 */
[----:B------:R-:W-:Y:S01]  /*4150*/  FSEL R80, -R13, -0.026868773624300956726, P3 ;  /* 0xbcdc1be70d507808 */ /* 0x000fe20001800100 */
[----:B------:R-:W-:Y:S01]  /*4160*/  FFMA R76, R39, R76, R78 ;  /* 0x0000004c274c7223 */ /* 0x000fe2000000004e */
[----:B------:R-:W-:Y:S01]  /*4170*/  FSEL R36, R12, 0.0052134888246655464172, P5 ;  /* 0x3baad5ea0c247808 */ /* 0x000fe20002800000 */
[----:B------:R-:W-:Y:S01]  /*4180*/  FFMA R84, R73, R86, R84 ;  /* 0x0000005649547223 */ /* 0x000fe20000000054 */
[----:B------:R-:W-:Y:S01]  /*4190*/  FSEL R88, R15, 0.11284004896879196167, P2 ;  /* 0x3de718af0f587808 */ /* 0x000fe20001000000 */
[----:B------:R-:W-:Y:S01]  /*41a0*/  FFMA R76, R39, R76, R80 ;  /* 0x0000004c274c7223 */ /* 0x000fe20000000050 */
[----:B------:R-:W-:Y:S01]  /*41b0*/  FSEL R78, R15, 0.11284004896879196167, P3 ;  /* 0x3de718af0f4e7808 */ /* 0x000fe20001800000 */
[----:B------:R-:W-:Y:S01]  /*41c0*/  FFMA R24, R25, R24, R36 ;  /* 0x0000001819187223 */ /* 0x000fe20000000024 */
[----:B------:R-:W-:Y:S01]  /*41d0*/  FSEL R36, -R13, -0.026868773624300956726, P5 ;  /* 0xbcdc1be70d247808 */ /* 0x000fe20002800100 */
[----:B------:R-:W-:Y:S01]  /*41e0*/  FFMA R84, R73, R84, R88 ;  /* 0x0000005449547223 */ /* 0x000fe20000000058 */
[C---:B------:R-:W-:Y:S01]  /*41f0*/  FSEL R80, R20.reuse, -0.37612664699554443359, P2 ;  /* 0xbec093ac14507808 */ /* 0x040fe20001000000 */
[----:B------:R-:W-:Y:S01]  /*4200*/  FFMA R76, R39, R76, R78 ;  /* 0x0000004c274c7223 */ /* 0x000fe2000000004e */
[C---:B------:R-:W-:Y:S01]  /*4210*/  FSEL R71, R20.reuse, -0.37612664699554443359, P3 ;  /* 0xbec093ac14477808 */ /* 0x040fe20001800000 */
[----:B------:R-:W-:Y:S01]  /*4220*/  FFMA R24, R25, R24, R36 ;  /* 0x0000001819187223 */ /* 0x000fe20000000024 */
[----:B------:R-:W-:Y:S01]  /*4230*/  FSEL R78, R21, 0.12837915122509002686, P3 ;  /* 0x3e0375d3154e7808 */ /* 0x000fe20001800000 */
[----:B------:R-:W-:Y:S01]  /*4240*/  FFMA R80, R73, R84, R80 ;  /* 0x0000005449507223 */ /* 0x000fe20000000050 */
[----:B------:R-:W-:Y:S01]  /*4250*/  FSEL R84, R21, 0.12837915122509002686, P2 ;  /* 0x3e0375d315547808 */ /* 0x000fe20001000000 */
[----:B------:R-:W-:Y:S01]  /*4260*/  FFMA R76, R39, R76, R71 ;  /* 0x0000004c274c7223 */ /* 0x000fe20000000047 */
[----:B------:R-:W-:Y:S01]  /*4270*/  FSEL R36, R15, 0.11284004896879196167, P5 ;  /* 0x3de718af0f247808 */ /* 0x000fe20002800000 */
[----:B------:R-:W-:Y:S01]  /*4280*/  IMAD.U32 R86, RZ, RZ, UR40 ;  /* 0x00000028ff567e24 */ /* 0x000fe2000f8e00ff */
[----:B------:R-:W-:Y:S01]  /*4290*/  FSEL R71, -|R91|, R91, P2 ;  /* 0x0000005b5b477208 */ /* 0x000fe20001000300 */
[----:B------:R-:W-:Y:S01]  /*42a0*/  FFMA R78, R39, R76, R78 ;  /* 0x0000004c274e7223 */ /* 0x000fe2000000004e */
[----:B------:R-:W-:Y:S01]  /*42b0*/  FSEL R76, R20, -0.37612664699554443359, P5 ;  /* 0xbec093ac144c7808 */ /* 0x000fe20002800000 */
[----:B------:R-:W-:Y:S01]  /*42c0*/  FFMA R80, R73, R80, R84 ;  /* 0x0000005049507223 */ /* 0x000fe20000000054 */
[----:B------:R-:W-:Y:S01]  /*42d0*/  FFMA R36, R25, R24, R36 ;  /* 0x0000001819247223 */ /* 0x000fe20000000024 */
[----:B------:R-:W-:Y:S01]  /*42e0*/  FSEL R39, R21, 0.12837915122509002686, P5 ;  /* 0x3e0375d315277808 */ /* 0x000fe20002800000 */
[----:B------:R-:W-:-:S02]  /*42f0*/  VIADD R24, R86, UR49 ;  /* 0x0000003156187c36 */ /* 0x000fc40008000000 */
[----:B------:R-:W-:Y:S01]  /*4300*/  FFMA R80, R80, R71, R71 ;  /* 0x0000004750507223 */ /* 0x000fe20000000047 */
[C---:B------:R-:W-:Y:S01]  /*4310*/  FFMA R36, R25.reuse, R36, R76 ;  /* 0x0000002419247223 */ /* 0x040fe2000000004c */
[----:B------:R-:W-:Y:S01]  /*4320*/  FSEL R71, -|R90|, R90, P3 ;  /* 0x0000005a5a477208 */ /* 0x000fe20001800300 */
[C---:B------:R-:W-:Y:S01]  /*4330*/  IMAD.SHL.U32 R76, R18.reuse, 0x20, RZ ;  /* 0x00000020124c7824 */ /* 0x040fe200078e00ff */
[----:B------:R-:W1:Y:S01]  /*4340*/  @P2 MUFU.EX2 R73, R80 ;  /* 0x0000005000492308 */ /* 0x000e620000000800 */
[----:B------:R-:W-:Y:S01]  /*4350*/  FFMA R36, R25, R36, R39 ;  /* 0x0000002419247223 */ /* 0x000fe20000000027 */
[----:B------:R-:W-:Y:S02]  /*4360*/  IMAD.SHL.U32 R25, R18, 0x10, RZ ;  /* 0x0000001012197824 */ /* 0x000fe400078e00ff */
[----:B------:R-:W-:Y:S01]  /*4370*/  FFMA R78, R78, R71, R71 ;  /* 0x000000474e4e7223 */ /* 0x000fe20000000047 */
[----:B------:R-:W-:Y:S02]  /*4380*/  FSEL R71, -|R89|, R89, P5 ;  /* 0x0000005959477208 */ /* 0x000fe40002800300 */
[----:B------:R-:W-:-:S02]  /*4390*/  R2UR UR5, R24 ;  /* 0x00000000180572ca */ /* 0x000fc400000e0000 */
[----:B------:R-:W-:Y:S01]  /*43a0*/  LOP3.LUT R25, R25, 0xe00, RZ, 0xc0, !PT ;  /* 0x00000e0019197812 */ /* 0x000fe200078ec0ff */
[----:B------:R-:W-:Y:S01]  /*43b0*/  FFMA R71, R36, R71, R71 ;  /* 0x0000004724477223 */ /* 0x000fe20000000047 */
[----:B------:R-:W2:Y:S01]  /*43c0*/  @P3 MUFU.EX2 R39, R78 ;  /* 0x0000004e00273308 */ /* 0x000ea20000000800 */
[----:B------:R-:W-:Y:S02]  /*43d0*/  LOP3.LUT R36, R76, 0xc0, RZ, 0xc0, !PT ;  /* 0x000000c04c247812 */ /* 0x000fe400078ec0ff */
[--C-:B------:R-:W-:Y:S02]  /*43e0*/  LOP3.LUT R93, R25, 0x20, R76.reuse, 0xf8, !PT ;  /* 0x00000020195d7812 */ /* 0x100fe400078ef84c */
[----:B------:R-:W-:Y:S02]  /*43f0*/  LOP3.LUT R95, R36, 0x8, R95, 0xf8, !PT ;  /* 0x00000008245f7812 */ /* 0x000fe400078ef85f */
[C---:B------:R-:W-:Y:S01]  /*4400*/  LOP3.LUT R36, R18.reuse, 0xff, RZ, 0xc0, !PT ;  /* 0x000000ff12247812 */ /* 0x040fe200078ec0ff */
[----:B------:R-:W3:Y:S01]  /*4410*/  @P5 MUFU.EX2 R25, R71 ;  /* 0x0000004700195308 */ /* 0x000ee20000000800 */
[----:B------:R-:W-:Y:S01]  /*4420*/  LOP3.LUT R93, R93, 0x100, R76, 0xf8, !PT ;  /* 0x000001005d5d7812 */ /* 0x000fe200078ef84c */
[----:B-1----:R-:W-:Y:S01]  /*4430*/  @P2 FADD R73, -R73, 1 ;  /* 0x3f80000049492421 */ /* 0x002fe20000000100 */
[----:B------:R-:W-:Y:S01]  /*4440*/  SHF.L.U32 R76, R18, 0x2, RZ ;  /* 0x00000002124c7819 */ /* 0x000fe200000006ff */
[----:B------:R-:W-:Y:S01]  /*4450*/  USHF.R.U32.HI UR4, URZ, 0x3, UR5 ;  /* 0x000000033f047899 */ /* 0x000fe20008011605 */
[----:B------:R-:W-:Y:S01]  /*4460*/  VIADD R36, R36, 0x1f ;  /* 0x0000001f24247836 */ /* 0x000fe20000000000 */
[----:B------:R-:W-:Y:S01]  /*4470*/  UISETP.GT.U32.AND UP0, UPT, UR5, 0x7, UPT ;  /* 0x000000070500788c */ /* 0x000fe2000bf04070 */
[----:B------:R-:W-:Y:S01]  /*4480*/  LOP3.LUT R76, R95, 0x18, R76, 0x78, !PT ;  /* 0x000000185f4c7812 */ /* 0x000fe200078e784c */
[----:B------:R-:W-:Y:S01]  /*4490*/  ULOP3.LUT UR4, UR4, 0x1, URZ, 0xc0, !UPT ;  /* 0x0000000104047892 */ /* 0x000fe2000f8ec03f */
[----:B--2---:R-:W-:Y:S01]  /*44a0*/  @P3 FADD R39, -R39, 1 ;  /* 0x3f80000027273421 */ /* 0x004fe20000000100 */
[----:B------:R-:W-:Y:S01]  /*44b0*/  @P2 LOP3.LUT R80, R73, 0x80000000, R91, 0xb8, !PT ;  /* 0x8000000049502812 */ /* 0x000fe200078eb85b */
[----:B------:R-:W-:Y:S01]  /*44c0*/  UISETP.LT.U32.AND UP0, UPT, UR49, 0x8, UP0 ;  /* 0x000000083100788c */ /* 0x000fe20008701070 */
[----:B------:R-:W-:Y:S01]  /*44d0*/  ISETP.GT.U32.AND P2, PT, R36, 0x3e, PT ;  /* 0x0000003e2400780c */ /* 0x000fe20003f44070 */
[----:B------:R-:W-:Y:S01]  /*44e0*/  UISETP.NE.U32.AND UP1, UPT, UR4, 0x1, UPT ;  /* 0x000000010400788c */ /* 0x000fe2000bf25070 */
[----:B------:R-:W-:Y:S01]  /*44f0*/  @P3 LOP3.LUT R78, R39, 0x80000000, R90, 0xb8, !PT ;  /* 0x80000000274e3812 */ /* 0x000fe200078eb85a */
[----:B------:R-:W-:Y:S01]  /*4500*/  USEL UR5, URZ, 0x1, !UP0 ;  /* 0x000000013f057887 */ /* 0x000fe2000c000000 */
[----:B------:R-:W-:Y:S01]  /*4510*/  LOP3.LUT R36, R93, R76, RZ, 0xfc, !PT ;  /* 0x0000004c5d247212 */ /* 0x000fe200078efcff */
[----:B---3--:R-:W-:Y:S01]  /*4520*/  @P5 FADD R25, -R25, 1 ;  /* 0x3f80000019195421 */ /* 0x008fe20000000100 */
[----:B------:R-:W-:Y:S01]  /*4530*/  FADD R80, R80, 1 ;  /* 0x3f80000050507421 */ /* 0x000fe20000000000 */
[----:B------:R-:W-:Y:S01]  /*4540*/  FADD R78, R78, 1 ;  /* 0x3f8000004e4e7421 */ /* 0x000fe20000000000 */
[----:B------:R-:W-:Y:S01]  /*4550*/  UISETP.GT.U32.AND UP0, UPT, UR49, 0x7, !UP1 ;  /* 0x000000073100788c */ /* 0x000fe2000cf04070 */
[----:B------:R-:W-:Y:S01]  /*4560*/  IMAD.U32 R84, RZ, RZ, UR5 ;  /* 0x00000005ff547e24 */ /* 0x000fe2000f8e00ff */
[----:B------:R-:W-:Y:S01]  /*4570*/  @P5 LOP3.LUT R71, R25, 0x80000000, R89, 0xb8, !PT ;  /* 0x8000000019475812 */ /* 0x000fe200078eb859 */
[----:B------:R-:W-:Y:S01]  /*4580*/  FMUL R25, R26, 0.5 ;  /* 0x3f0000001a197820 */ /* 0x000fe20000400000 */
[----:B------:R-:W-:Y:S01]  /*4590*/  FMUL R26, R27, 0.5 ;  /* 0x3f0000001b1a7820 */ /* 0x000fe20000400000 */
[----:B------:R-:W-:Y:S01]  /*45a0*/  FMUL R27, R28, 0.5 ;  /* 0x3f0000001c1b7820 */ /* 0x000fe20000400000 */
[----:B------:R-:W-:Y:S01]  /*45b0*/  FMUL R28, R29, 0.5 ;  /* 0x3f0000001d1c7820 */ /* 0x000fe20000400000 */
[----:B------:R-:W-:Y:S01]  /*45c0*/  FMUL R29, R60, R25 ;  /* 0x000000193c1d7220 */ /* 0x000fe20000400000 */
[----:B------:R-:W-:Y:S01]  /*45d0*/  FMUL R25, R30, 0.5 ;  /* 0x3f0000001e197820 */ /* 0x000fe20000400000 */
[----:B------:R-:W-:Y:S01]  /*45e0*/  FMUL R60, R61, R26 ;  /* 0x0000001a3d3c7220 */ /* 0x000fe20000400000 */
[----:B------:R-:W-:Y:S01]  /*45f0*/  FMUL R26, R31, 0.5 ;  /* 0x3f0000001f1a7820 */ /* 0x000fe20000400000 */
[----:B------:R-:W-:Y:S01]  /*4600*/  FMUL R62, R62, R27 ;  /* 0x0000001b3e3e7220 */ /* 0x000fe20000400000 */
[----:B------:R-:W-:Y:S01]  /*4610*/  FMUL R63, R63, R28 ;  /* 0x0000001c3f3f7220 */ /* 0x000fe20000400000 */
[----:B------:R-:W-:Y:S01]  /*4620*/  FMUL R31, R64, R25 ;  /* 0x00000019401f7220 */ /* 0x000fe20000400000 */
[----:B------:R-:W-:Y:S01]  /*4630*/  FMUL R27, R32, 0.5 ;  /* 0x3f000000201b7820 */ /* 0x000fe20000400000 */
[----:B------:R-:W-:Y:S01]  /*4640*/  FMUL R28, R35, 0.5 ;  /* 0x3f000000231c7820 */ /* 0x000fe20000400000 */
[----:B------:R-:W-:Y:S01]  /*4650*/  FMUL R25, R85, 0.5 ;  /* 0x3f00000055197820 */ /* 0x000fe20000400000 */
[----:B------:R-:W-:-:S02]  /*4660*/  IMAD.U32 R35, RZ, RZ, UR43 ;  /* 0x0000002bff237e24 */ /* 0x000fc4000f8e00ff */
[----:B------:R-:W-:Y:S01]  /*4670*/  FMUL R32, R65, R26 ;  /* 0x0000001a41207220 */ /* 0x000fe20000400000 */
[----:B------:R-:W-:Y:S01]  /*4680*/  FMUL R66, R66, R27 ;  /* 0x0000001b42427220 */ /* 0x000fe20000400000 */
[----:B------:R-:W-:Y:S01]  /*4690*/  FMUL R67, R67, R28 ;  /* 0x0000001c43437220 */ /* 0x000fe20000400000 */
[----:B------:R-:W-:Y:S01]  /*46a0*/  FMUL R26, R83, 0.5 ;  /* 0x3f000000531a7820 */ /* 0x000fe20000400000 */
[----:B------:R-:W-:Y:S01]  /*46b0*/  FADD R71, R71, 1 ;  /* 0x3f80000047477421 */ /* 0x000fe20000000000 */
[----:B------:R-:W-:Y:S01]  /*46c0*/  FMUL R37, R78, R25 ;  /* 0x000000194e257220 */ /* 0x000fe20000400000 */
[----:B------:R-:W-:Y:S01]  /*46d0*/  FMUL R27, R87, 0.5 ;  /* 0x3f000000571b7820 */ /* 0x000fe20000400000 */
[----:B------:R-:W-:Y:S01]  /*46e0*/  IMAD.MOV.U32 R25, RZ, RZ, 0x20 ;  /* 0x00000020ff197424 */ /* 0x000fe200078e00ff */
[----:B------:R-:W-:Y:S01]  /*46f0*/  LOP3.LUT P5, RZ, R18, 0x4, RZ, 0xc0, !PT ;  /* 0x0000000412ff7812 */ /* 0x000fe200078ac0ff */
[----:B------:R-:W-:Y:S02]  /*4700*/  IMAD R28, R35, 0x1000, R36 ;  /* 0x00001000231c7824 */ /* 0x000fe400078e0224 */
[----:B------:R-:W-:Y:S01]  /*4710*/  FMUL R26, R71, R26 ;  /* 0x0000001a471a7220 */ /* 0x000fe20000400000 */
[----:B------:R-:W-:Y:S01]  /*4720*/  FMUL R27, R80, R27 ;  /* 0x0000001b501b7220 */ /* 0x000fe20000400000 */
[----:B------:R-:W-:Y:S01]  /*4730*/  F2FP.F16.F32.PACK_AB R29, R60, R29 ;  /* 0x0000001d3c1d723e */ /* 0x000fe200000000ff */
[----:B------:R-:W-:Y:S01]  /*4740*/  USEL UR4, URZ, 0x1, !UP0 ;  /* 0x000000013f047887 */ /* 0x000fe2000c000000 */
[----:B------:R-:W-:-:S02]  /*4750*/  SEL R25, R25, 0xffffffe0, !P5 ;  /* 0xffffffe019197807 */ /* 0x000fc40006800000 */
[----:B------:R-:W-:Y:S02]  /*4760*/  LEA R60, R28, UR51, 0x1 ;  /* 0x000000331c3c7c11 */ /* 0x000fe4000f8e08ff */
[----:B------:R-:W-:Y:S02]  /*4770*/  F2FP.F16.F32.PACK_AB R30, R63, R62 ;  /* 0x0000003e3f1e723e */ /* 0x000fe400000000ff */
[----:B------:R-:W-:Y:S02]  /*4780*/  F2FP.F16.F32.PACK_AB R31, R32, R31 ;  /* 0x0000001f201f723e */ /* 0x000fe400000000ff */
[----:B------:R-:W-:Y:S02]  /*4790*/  F2FP.F16.F32.PACK_AB R28, R37, R26 ;  /* 0x0000001a251c723e */ /* 0x000fe400000000ff */
[----:B------:R-:W-:Y:S02]  /*47a0*/  F2FP.F16.F32.PACK_AB R32, R67, R66 ;  /* 0x000000424320723e */ /* 0x000fe400000000ff */
[----:B------:R-:W-:-:S02]  /*47b0*/  F2FP.F16.F32.PACK_AB R34, R81, R38 ;  /* 0x000000265122723e */ /* 0x000fc400000000ff */
[----:B------:R-:W-:Y:S02]  /*47c0*/  F2FP.F16.F32.PACK_AB R35, R27, R82 ;  /* 0x000000521b23723e */ /* 0x000fe400000000ff */
[----:B------:R-:W-:Y:S02]  /*47d0*/  IADD3 R26, R25, 0x200, R60 ;  /* 0x00000200191a7810 */ /* 0x000fe40007ffe03c */
[----:B------:R-:W-:Y:S01]  /*47e0*/  LOP3.LUT R57, R57, UR4, R84, 0x96, !PT ;  /* 0x0000000439397c12 */ /* 0x000fe2000f8e9654 */
[----:B------:R-:W-:Y:S05]  /*47f0*/  WARPSYNC.ALL ;  /* 0x0000000000007948 */ /* 0x000fea0003800000 */
[----:B------:R1:W-:Y:S01]  /*4800*/  STSM.16.M88.4 [R60+0x200], R28 ;  /* 0x0002001c3c007844 */ /* 0x0003e20000000200 */
[----:B------:R-:W-:Y:S03]  /*4810*/  BSSY B0, `(.L_x_52) ;  /* 0x0000010000007945 */ /* 0x000fe60003800000 */
[----:B------:R1:W-:Y:S01]  /*4820*/  STSM.16.M88.4 [R26], R32 ;  /* 0x000000201a007844 */ /* 0x0003e20000000200 */
[----:B------:R-:W-:Y:S01]  /*4830*/  @!PT LDS RZ, [RZ] ;  /* 0x00000000fffff984 */ /* 0x000fe20000000800 */
[----:B------:R-:W-:Y:S01]  /*4840*/  @!PT LDS RZ, [RZ] ;  /* 0x00000000fffff984 */ /* 0x000fe20000000800 */
[----:B------:R-:W-:Y:S01]  /*4850*/  @!PT LDS RZ, [RZ] ;  /* 0x00000000fffff984 */ /* 0x000fe20000000800 */
[----:B------:R-:W-:Y:S01]  /*4860*/  @!PT LDS RZ, [RZ] ;  /* 0x00000000fffff984 */ /* 0x000fe20000000800 */
[----:B------:R2:W-:Y:S06]  /*4870*/  MEMBAR.ALL.CTA ;  /* 0x0000000000007992 */ /* 0x0005ec0000008000 */
[----:B--2---:R-:W2:Y:S02]  /*4880*/  FENCE.VIEW.ASYNC.S ;  /* 0x00000000000073c6 */ /* 0x004ea40000000000 */
[----:B--2---:R-:W-:Y:S06]  /*4890*/  BAR.SYNC.DEFER_BLOCKING 0x1, 0x100 ;  /* 0x0044000000007b1d */ /* 0x004fec0000010000 */
[----:B------:R-:W-:Y:S05]  /*48a0*/  @P2 BRA `(.L_x_53) ;  /* 0x0000000000182947 */ /* 0x000fea0003800000 */
[----:B------:R-:W-:Y:S02]  /*48b0*/  ULEA UR44, UR43, UR51, 0xd ;  /* 0x000000332b2c7291 */ /* 0x000fe4000f8e683f */
[----:B------:R-:W-:Y:S02]  /*48c0*/  UIADD3 UR4, UP0, UR54, 0x4f0, URZ ;  /* 0x000004f036047890 */ /* 0x000fe4000ff1e03f */
[----:B------:R-:W-:Y:S02]  /*48d0*/  UIADD3 UR44, UR44, 0x200, URZ ;  /* 0x000002002c2c7890 */ /* 0x000fe4000fffe03f */
[----:B------:R-:W-:-:S09]  /*48e0*/  UIADD3.X UR5, URZ, UR55, URZ, UP0, !UPT ;  /* 0x000000373f057290 */ /* 0x000fd200087fe43f */
[----:B------:R2:W-:Y:S02]  /*48f0*/  UTMASTG.3D [UR44], [UR4] ;  /* 0x0000002c040073b5 */ /* 0x0005e40008010000 */
[----:B--2---:R0:W-:Y:S02]  /*4900*/  UTMACMDFLUSH ;  /* 0x00000000000079b7 */ /* 0x0041e40000000000 */
.L_x_53:
[----:B------:R-:W-:Y:S05]  /*4910*/  BSYNC B0 ;  /* 0x0000000000007941 */ /* 0x000fea0003800000 */
.L_x_52:
[----:B------:R-:W-:Y:S01]  /*4920*/  UIADD3 UR4, UR43, 0x1, URZ ;  /* 0x000000012b047890 */ /* 0x000fe2000fffe03f */
[----:B------:R-:W-:Y:S03]  /*4930*/  BSSY B0, `(.L_x_54) ;  /* 0x0000007000007945 */ /* 0x000fe60003800000 */
[----:B------:R-:W-:-:S04]  /*4940*/  UISETP.NE.AND UP0, UPT, UR4, 0x3, UPT ;  /* 0x000000030400788c */ /* 0x000fc8000bf05270 */
[----:B------:R-:W-:Y:S02]  /*4950*/  USEL UR8, URZ, 0x1, UP0 ;  /* 0x000000013f087887 */ /* 0x000fe40008000000 */
[----:B------:R-:W-:Y:S02]  /*4960*/  USEL UR9, UR4, URZ, UP0 ;  /* 0x0000003f04097287 */ /* 0x000fe40008000000 */
[----:B------:R-:W-:Y:S01]  /*4970*/  ULOP3.LUT UR8, UR48, UR8, URZ, 0x3c, !UPT ;  /* 0x0000000830087292 */ /* 0x000fe2000f8e3c3f */
[----:B------:R-:W-:Y:S11]  /*4980*/  @P2 BRA `(.L_x_55) ;  /* 0x0000000000042947 */ /* 0x000ff60003800000 */
[----:B------:R-:W-:-:S04]  /*4990*/  DEPBAR.LE SB0, 0x1 ;  /* 0x000080400000791a */ /* 0x000fc80000000000 */
.L_x_55:
[----:B------:R-:W-:Y:S05]  /*49a0*/  BSYNC B0 ;  /* 0x0000000000007941 */ /* 0x000fea0003800000 */
.L_x_54:
[----:B------:R-:W-:Y:S01]  /*49b0*/  BAR.SYNC.DEFER_BLOCKING 0x1, 0x100 ;  /* 0x0044000000007b1d */ /* 0x000fe20000010000 */
[----:B------:R-:W-:-:S13]  /*49c0*/  ISETP.NE.AND P3, PT, RZ, UR39, PT ;  /* 0x00000027ff007c0c */ /* 0x000fda000bf65270 */
[----:B------:R-:W-:Y:S05]  /*49d0*/  @!P3 BRA `(.L_x_56) ;  /* 0x000000000034b947 */ /* 0x000fea0003800000 */
[----:B------:R-:W-:Y:S04]  /*49e0*/  BSSY B0, `(.L_x_57) ;  /* 0x0000009000007945 */ /* 0x000fe80003800000 */
[----:B------:R-:W-:Y:S05]  /*49f0*/  @P0 BRA `(.L_x_58) ;  /* 0x00000000001c0947 */ /* 0x000fea0003800000 */
[----:B------:R-:W-:-:S13]  /*4a00*/  ISETP.NE.AND P3, PT, R74, 0x3, PT ;  /* 0x000000034a00780c */ /* 0x000fda0003f65270 */
[----:B------:R-:W-:Y:S05]  /*4a10*/  @!P3 BRA `(.L_x_59) ;  /* 0x000000000004b947 */ /* 0x000fea0003800000 */
[----:B------:R-:W-:Y:S01]  /*4a20*/  BPT.TRAP 0x1 ;  /* 0x000000040000795c */ /* 0x000fe20000300000 */
.L_x_59:
[----:B------:R-:W-:-:S04]  /*4a30*/  ULEA UR4, UR38, UR51, 0x3 ;  /* 0x0000003326047291 */ /* 0x000fc8000f8e183f */
[----:B------:R-:W-:-:S04]  /*4a40*/  UIADD3 UR4, UR4, 0x98, URZ ;  /* 0x0000009804047890 */ /* 0x000fc8000fffe03f */
[----:B------:R-:W-:-:S09]  /*4a50*/  UPRMT UR4, UR50, 0x654, UR4 ;  /* 0x0000065432047896 */ /* 0x000fd20008000004 */
[----:B------:R-:W-:Y:S03]  /*4a60*/  SYNCS.ARRIVE.TRANS64.RED.A1T0 RZ, [UR4], RZ ;  /* 0x000000ffffff79a7 */ /* 0x000fe60008100404 */
.L_x_58:
[----:B------:R-:W-:Y:S05]  /*4a70*/  BSYNC B0 ;  /* 0x0000000000007941 */ /* 0x000fea0003800000 */
.L_x_57:
[----:B------:R-:W-:-:S04]  /*4a80*/  UIADD3 UR38, UR38, 0x1, URZ ;  /* 0x0000000126267890 */ /* 0x000fc8000fffe03f */
[----:B------:R-:W-:-:S04]  /*4a90*/  UISETP.NE.AND UP0, UPT, UR38, 0x3, UPT ;  /* 0x000000032600788c */ /* 0x000fc8000bf05270 */
[----:B------:R-:W-:-:S12]  /*4aa0*/  USEL UR38, UR38, URZ, UP0 ;  /* 0x0000003f26267287 */ /* 0x000fd80008000000 */
.L_x_56:
[----:B------:R-:W-:Y:S04]  /*4ab0*/  BSSY B0, `(.L_x_60) ;  /* 0x0000015000007945 */ /* 0x000fe80003800000 */
[----:B------:R-:W-:Y:S05]  /*4ac0*/  @P0 BRA `(.L_x_61) ;  /* 0x00000000004c0947 */ /* 0x000fea0003800000 */
[----:B------:R-:W-:-:S13]  /*4ad0*/  ISETP.NE.AND P3, PT, R74, 0x3, PT ;  /* 0x000000034a00780c */ /* 0x000fda0003f65270 */
[----:B------:R-:W-:Y:S05]  /*4ae0*/  @!P3 BRA `(.L_x_62) ;  /* 0x000000000004b947 */ /* 0x000fea0003800000 */
[----:B------:R-:W-:Y:S01]  /*4af0*/  BPT.TRAP 0x1 ;  /* 0x000000040000795c */ /* 0x000fe20000300000 */
.L_x_62:
[----:B------:R-:W-:Y:S01]  /*4b00*/  SHF.L.U32 R27, R14, 0x1f, RZ ;  /* 0x0000001f0e1b7819 */ /* 0x000fe200000006ff */
[----:B------:R-:W-:Y:S01]  /*4b10*/  BSSY B1, `(.L_x_63) ;  /* 0x000000b000017945 */ /* 0x000fe20003800000 */
[C---:B-1----:R-:W-:Y:S01]  /*4b20*/  LEA R28, R23.reuse, UR51, 0x3 ;  /* 0x00000033171c7c11 */ /* 0x042fe2000f8e18ff */
[----:B------:R-:W-:Y:S01]  /*4b30*/  @!P4 IMAD R23, R23, 0x1000, R36 ;  /* 0x000010001717c824 */ /* 0x000fe200078e0224 */
[----:B------:R-:W-:Y:S02]  /*4b40*/  PLOP3.LUT P3, PT, PT, PT, PT, 0x8, 0x0 ;  /* 0x000000000000781c */ /* 0x000fe40003f6e170 */
[----:B------:R-:W-:Y:S01]  /*4b50*/  @!P4 PLOP3.LUT P3, PT, P5, PT, PT, 0x80, 0x0 ;  /* 0x000000000000c81c */ /* 0x000fe20002f6f070 */
[----:B------:R-:W1:Y:S01]  /*4b60*/  SYNCS.PHASECHK.TRANS64.TRYWAIT P5, [R28+URZ+0x80], R27 ;  /* 0x0000801b1c0075a7 */ /* 0x000e6200080a017f */
[----:B------:R-:W-:-:S05]  /*4b70*/  @!P4 LEA R23, R23, UR51, 0x1 ;  /* 0x000000331717cc11 */ /* 0x000fca000f8e08ff */
[C---:B------:R-:W-:Y:S02]  /*4b80*/  @!P4 VIADD R14, R23.reuse, 0x200 ;  /* 0x00000200170ec836 */ /* 0x040fe40000000000 */
[----:B------:R-:W-:-:S04]  /*4b90*/  @!P4 VIADD R26, R23, 0x220 ;  /* 0x00000220171ac836 */ /* 0x000fc80000000000 */
[----:B------:R-:W-:Y:S01]  /*4ba0*/  @P3 VIADD R26, R14, 0xffffffe0 ;  /* 0xffffffe00e1a3836 */ /* 0x000fe20000000000 */
[----:B-1----:R-:W-:Y:S06]  /*4bb0*/  @!P5 BRA `(.L_x_64) ;  /* 0x0000005000c8d947 */ /* 0x002fec0003800000 */
.L_x_138:
[----:B------:R-:W-:Y:S05]  /*4bc0*/  BSYNC B1 ;  /* 0x0000000000017941 */ /* 0x000fea0003800000 */
.L_x_63:
[----:B------:R-:W-:Y:S05]  /*4bd0*/  @!P4 WARPSYNC.ALL ;  /* 0x000000000000c948 */ /* 0x000fea0003800000 */
[----:B------:R2:W3:Y:S04]  /*4be0*/  @!P4 LDSM.16.M88.4 R8, [R23+0x200] ;  /* 0x000200001708c83b */ /* 0x0004e80000000200 */
[----:B------:R2:W4:Y:S02]  /*4bf0*/  @!P4 LDSM.16.M88.4 R4, [R26] ;  /* 0x000000001a04c83b */ /* 0x0005240000000200 */
.L_x_61:
[----:B------:R-:W-:Y:S05]  /*4c00*/  BSYNC B0 ;  /* 0x0000000000007941 */ /* 0x000fea0003800000 */
.L_x_60:
[----:B--23--:R-:W-:Y:S02]  /*4c10*/  HADD2.F32 R23, -RZ, R8.H0_H0 ;  /* 0x20000008ff177230 */ /* 0x00cfe40000004100 */
[C---:B-1----:R-:W-:Y:S01]  /*4c20*/  FMUL R27, R59.reuse, R40 ;  /* 0x000000283b1b7220 */ /* 0x042fe20000400000 */
[C---:B------:R-:W-:Y:S01]  /*4c30*/  FMUL R31, R59.reuse, R42 ;  /* 0x0000002a3b1f7220 */ /* 0x040fe20000400000 */
[C---:B------:R-:W-:Y:S01]  /*4c40*/  FMUL R37, R59.reuse, R44 ;  /* 0x0000002c3b257220 */ /* 0x040fe20000400000 */
[----:B------:R-:W-:Y:S02]  /*4c50*/  HADD2.F32 R35, -RZ, R11.H0_H0 ;  /* 0x2000000bff237230 */ /* 0x000fe40000004100 */
[----:B------:R-:W-:Y:S01]  /*4c60*/  FFMA R14, R58, R23, R27 ;  /* 0x000000173a0e7223 */ /* 0x000fe2000000001b */
[C---:B------:R-:W-:Y:S01]  /*4c70*/  FMUL R46, R59.reuse, R46 ;  /* 0x0000002e3b2e7220 */ /* 0x040fe20000400000 */
[C---:B------:R-:W-:Y:S01]  /*4c80*/  FMUL R47, R59.reuse, R47 ;  /* 0x0000002f3b2f7220 */ /* 0x040fe20000400000 */
[C---:B------:R-:W-:Y:S01]  /*4c90*/  FMUL R48, R59.reuse, R48 ;  /* 0x000000303b307220 */ /* 0x040fe20000400000 */
[----:B------:R-:W-:Y:S01]  /*4ca0*/  FMUL R32, R14, 0.70710676908493041992 ;  /* 0x3f3504f30e207820 */ /* 0x000fe20000400000 */
[C---:B------:R-:W-:Y:S01]  /*4cb0*/  FMUL R52, R59.reuse, R52 ;  /* 0x000000343b347220 */ /* 0x040fe20000400000 */
[C---:B------:R-:W-:Y:S01]  /*4cc0*/  FMUL R53, R59.reuse, R53 ;  /* 0x000000353b357220 */ /* 0x040fe20000400000 */
[----:B------:R-:W-:Y:S01]  /*4cd0*/  FMUL R54, R59, R54 ;  /* 0x000000363b367220 */ /* 0x000fe20000400000 */
[C---:B------:R-:W-:Y:S01]  /*4ce0*/  FMUL R23, R32.reuse, R32 ;  /* 0x0000002020177220 */ /* 0x040fe20000400000 */
[----:B------:R-:W-:Y:S01]  /*4cf0*/  FSETP.GE.AND P3, PT, |R32|, 1.0029599666595458984, PT ;  /* 0x3f8060fe2000780b */ /* 0x000fe20003f66200 */
[----:B------:R-:W-:Y:S01]  /*4d00*/  FMUL R14, R14, 0.5 ;  /* 0x3f0000000e0e7820 */ /* 0x000fe20000400000 */
[----:B------:R-:W-:Y:S05]  /*4d10*/  WARPSYNC.ALL ;  /* 0x0000000000007948 */ /* 0x000fea0003800000 */
[----:B------:R-:W-:Y:S01]  /*4d20*/  FSEL R23, |R32|, R23, P3 ;  /* 0x0000001720177208 */ /* 0x000fe20001800200 */
[----:B------:R-:W-:Y:S01]  /*4d30*/  BSSY B0, `(.L_x_65) ;  /* 0x00001d0000007945 */ /* 0x000fe20003800000 */
[----:B------:R-:W-:-:S02]  /*4d40*/  FSEL R26, R0, 8.4834944573231041431e-05, P3 ;  /* 0x38b1e96a001a7808 */ /* 0x000fc40001800000 */
[----:B------:R-:W-:Y:S02]  /*4d50*/  FSEL R28, -R3, -0.00082130916416645050049, P3 ;  /* 0xba574d20031c7808 */ /* 0x000fe40001800100 */
[----:B------:R-:W-:Y:S02]  /*4d60*/  FSEL R27, R12, 0.0052134888246655464172, P3 ;  /* 0x3baad5ea0c1b7808 */ /* 0x000fe40001800000 */
[----:B------:R-:W-:Y:S01]  /*4d70*/  FSEL R29, -R13, -0.026868773624300956726, P3 ;  /* 0xbcdc1be70d1d7808 */ /* 0x000fe20001800100 */
[----:B------:R-:W-:Y:S01]  /*4d80*/  FFMA R26, R23, R26, R28 ;  /* 0x0000001a171a7223 */ /* 0x000fe2000000001c */
[----:B------:R-:W-:-:S03]  /*4d90*/  FSEL R28, -|R32|, R32, P3 ;  /* 0x00000020201c7208 */ /* 0x000fc60001800300 */
[----:B------:R-:W-:Y:S01]  /*4da0*/  FFMA R26, R23, R26, R27 ;  /* 0x0000001a171a7223 */ /* 0x000fe2000000001b */
[----:B------:R-:W-:-:S03]  /*4db0*/  FSEL R27, R15, 0.11284004896879196167, P3 ;  /* 0x3de718af0f1b7808 */ /* 0x000fc60001800000 */
[----:B------:R-:W-:Y:S01]  /*4dc0*/  FFMA R26, R23, R26, R29 ;  /* 0x0000001a171a7223 */ /* 0x000fe2000000001d */
[----:B------:R-:W-:-:S03]  /*4dd0*/  FSEL R29, R20, -0.37612664699554443359, P3 ;  /* 0xbec093ac141d7808 */ /* 0x000fc60001800000 */
[----:B------:R-:W-:Y:S01]  /*4de0*/  FFMA R26, R23, R26, R27 ;  /* 0x0000001a171a7223 */ /* 0x000fe2000000001b */
[----:B------:R-:W-:-:S03]  /*4df0*/  FSEL R27, R21, 0.12837915122509002686, P3 ;  /* 0x3e0375d3151b7808 */ /* 0x000fc60001800000 */
[C---:B------:R-:W-:Y:S01]  /*4e00*/  FFMA R26, R23.reuse, R26, R29 ;  /* 0x0000001a171a7223 */ /* 0x040fe2000000001d */
[--C-:B------:R-:W-:Y:S02]  /*4e10*/  HADD2.F32 R29, -RZ, R9.reuse.H0_H0 ;  /* 0x20000009ff1d7230 */ /* 0x100fe40000004100 */
[----:B------:R-:W-:Y:S02]  /*4e20*/  HADD2.F32 R9, -RZ, R9.H1_H1 ;  /* 0x30000009ff097230 */ /* 0x000fe40000004100 */
[----:B------:R-:W-:Y:S01]  /*4e30*/  FFMA R23, R23, R26, R27 ;  /* 0x0000001a17177223 */ /* 0x000fe2000000001b */
[----:B------:R-:W-:Y:S02]  /*4e40*/  HADD2.F32 R27, -RZ, R8.H1_H1 ;  /* 0x30000008ff1b7230 */ /* 0x000fe40000004100 */
[----:B------:R-:W-:Y:S01]  /*4e50*/  FMUL R26, R59, R41 ;  /* 0x000000293b1a7220 */ /* 0x000fe20000400000 */
[C---:B------:R-:W-:Y:S01]  /*4e60*/  FFMA R8, R58.reuse, R29, R31 ;  /* 0x0000001d3a087223 */ /* 0x040fe2000000001f */
[----:B------:R-:W-:Y:S01]  /*4e70*/  FFMA R23, R23, R28, R28 ;  /* 0x0000001c17177223 */ /* 0x000fe2000000001c */
[----:B------:R-:W-:Y:S01]  /*4e80*/  FMUL R28, R59, R43 ;  /* 0x0000002b3b1c7220 */ /* 0x000fe20000400000 */
[----:B------:R-:W-:Y:S01]  /*4e90*/  FFMA R26, R58, R27, R26 ;  /* 0x0000001b3a1a7223 */ /* 0x000fe2000000001a */
[----:B------:R-:W-:Y:S01]  /*4ea0*/  FMUL R41, R8, 0.70710676908493041992 ;  /* 0x3f3504f308297820 */ /* 0x000fe20000400000 */
[----:B------:R-:W1:Y:S01]  /*4eb0*/  @P3 MUFU.EX2 R30, R23 ;  /* 0x00000017001e3308 */ /* 0x000e620000000800 */
[----:B------:R-:W-:Y:S01]  /*4ec0*/  FFMA R9, R58, R9, R28 ;  /* 0x000000093a097223 */ /* 0x000fe2000000001c */
[C---:B------:R-:W-:Y:S01]  /*4ed0*/  FMUL R39, R26.reuse, 0.70710676908493041992 ;  /* 0x3f3504f31a277820 */ /* 0x040fe20000400000 */
[C---:B------:R-:W-:Y:S01]  /*4ee0*/  FMUL R29, R41.reuse, R41 ;  /* 0x00000029291d7220 */ /* 0x040fe20000400000 */
[----:B------:R-:W-:Y:S01]  /*4ef0*/  FSETP.GE.AND P4, PT, |R41|, 1.0029599666595458984, PT ;  /* 0x3f8060fe2900780b */ /* 0x000fe20003f86200 */
[----:B------:R-:W-:Y:S01]  /*4f00*/  FMUL R43, R9, 0.70710676908493041992 ;  /* 0x3f3504f3092b7820 */ /* 0x000fe20000400000 */
[----:B------:R-:W-:Y:S01]  /*4f10*/  FMUL R27, R39, R39 ;  /* 0x00000027271b7220 */ /* 0x000fe20000400000 */
[----:B------:R-:W-:Y:S01]  /*4f20*/  FMUL R26, R26, 0.5 ;  /* 0x3f0000001a1a7820 */ /* 0x000fe20000400000 */
[----:B------:R-:W-:Y:S01]  /*4f30*/  FSEL R29, |R41|, R29, P4 ;  /* 0x0000001d291d7208 */ /* 0x000fe20002000200 */
[----:B------:R-:W-:Y:S01]  /*4f40*/  FMUL R31, R43, R43 ;  /* 0x0000002b2b1f7220 */ /* 0x000fe20000400000 */
[----:B------:R-:W-:-:S02]  /*4f50*/  FSEL R34, -R3, -0.00082130916416645050049, P4 ;  /* 0xba574d2003227808 */ /* 0x000fc40002000100 */
[C---:B------:R-:W-:Y:S02]  /*4f60*/  FSETP.GE.AND P5, PT, |R43|.reuse, 1.0029599666595458984, PT ;  /* 0x3f8060fe2b00780b */ /* 0x040fe40003fa6200 */
[----:B------:R-:W-:Y:S02]  /*4f70*/  FSEL R38, R12, 0.0052134888246655464172, P4 ;  /* 0x3baad5ea0c267808 */ /* 0x000fe40002000000 */
[----:B------:R-:W-:Y:S01]  /*4f80*/  FSEL R31, |R43|, R31, P5 ;  /* 0x0000001f2b1f7208 */ /* 0x000fe20002800200 */
[----:B-1----:R-:W-:Y:S01]  /*4f90*/  @P3 FADD R30, -R30, 1 ;  /* 0x3f8000001e1e3421 */ /* 0x002fe20000000100 */
[----:B------:R-:W-:Y:S02]  /*4fa0*/  FSEL R40, R0, 8.4834944573231041431e-05, P5 ;  /* 0x38b1e96a00287808 */ /* 0x000fe40002800000 */
[----:B------:R-:W-:Y:S02]  /*4fb0*/  FSEL R42, -R3, -0.00082130916416645050049, P5 ;  /* 0xba574d20032a7808 */ /* 0x000fe40002800100 */
[----:B------:R-:W-:-:S02]  /*4fc0*/  @P3 LOP3.LUT R23, R30, 0x80000000, R32, 0xb8, !PT ;  /* 0x800000001e173812 */ /* 0x000fc400078eb820 */
[----:B------:R-:W-:Y:S01]  /*4fd0*/  FSETP.GE.AND P3, PT, |R39|, 1.0029599666595458984, PT ;  /* 0x3f8060fe2700780b */ /* 0x000fe20003f66200 */
[----:B------:R-:W-:Y:S01]  /*4fe0*/  FFMA R40, R31, R40, R42 ;  /* 0x000000281f287223 */ /* 0x000fe2000000002a */
[C---:B------:R-:W-:Y:S01]  /*4ff0*/  FSEL R32, R0.reuse, 8.4834944573231041431e-05, P4 ;  /* 0x38b1e96a00207808 */ /* 0x040fe20002000000 */
[----:B------:R-:W-:Y:S01]  /*5000*/  FADD R23, R23, 1 ;  /* 0x3f80000017177421 */ /* 0x000fe20000000000 */
[----:B------:R-:W-:Y:S02]  /*5010*/  FSEL R27, |R39|, R27, P3 ;  /* 0x0000001b271b7208 */ /* 0x000fe40001800200 */
[----:B------:R-:W-:Y:S01]  /*5020*/  FSEL R28, R0, 8.4834944573231041431e-05, P3 ;  /* 0x38b1e96a001c7808 */ /* 0x000fe20001800000 */
[----:B------:R-:W-:Y:S01]  /*5030*/  FFMA R34, R29, R32, R34 ;  /* 0x000000201d227223 */ /* 0x000fe20000000022 */
[----:B------:R-:W-:Y:S01]  /*5040*/  FSEL R30, -R3, -0.00082130916416645050049, P3 ;  /* 0xba574d20031e7808 */ /* 0x000fe20001800100 */
[----:B------:R-:W-:Y:S01]  /*5050*/  FMUL R14, R23, R14 ;  /* 0x0000000e170e7220 */ /* 0x000fe20000400000 */
[----:B------:R-:W-:Y:S01]  /*5060*/  FSEL R32, -R13, -0.026868773624300956726, P3 ;  /* 0xbcdc1be70d207808 */ /* 0x000fe20001800100 */
[----:B------:R-:W-:Y:S01]  /*5070*/  FFMA R34, R29, R34, R38 ;  /* 0x000000221d227223 */ /* 0x000fe20000000026 */
[C---:B------:R-:W-:Y:S01]  /*5080*/  FSEL R60, R12.reuse, 0.0052134888246655464172, P5 ;  /* 0x3baad5ea0c3c7808 */ /* 0x040fe20002800000 */
[----:B------:R-:W-:Y:S01]  /*5090*/  FFMA R28, R27, R28, R30 ;  /* 0x0000001c1b1c7223 */ /* 0x000fe2000000001e */
[----:B------:R-:W-:-:S02]  /*50a0*/  FSEL R30, R12, 0.0052134888246655464172, P3 ;  /* 0x3baad5ea0c1e7808 */ /* 0x000fc40001800000 */
[----:B------:R-:W-:Y:S01]  /*50b0*/  FSEL R38, -R13, -0.026868773624300956726, P4 ;  /* 0xbcdc1be70d267808 */ /* 0x000fe20002000100 */
        /* <DEDUP_REMOVED lines=9> */
[----:B------:R-:W-:Y:S01]  /*5150*/  FSEL R38, R20, -0.37612664699554443359, P4 ;  /* 0xbec093ac14267808 */ /* 0x000fe20002000000 */
[----:B------:R-:W-:Y:S01]  /*5160*/  FFMA R28, R27, R28, R30 ;  /* 0x0000001c1b1c7223 */ /* 0x000fe2000000001e */
[----:B------:R-:W-:Y:S01]  /*5170*/  FSEL R30, R21, 0.12837915122509002686, P3 ;  /* 0x3e0375d3151e7808 */ /* 0x000fe20001800000 */
[----:B------:R-:W-:Y:S01]  /*5180*/  FFMA R42, R31, R60, R42 ;  /* 0x0000003c1f2a7223 */ /* 0x000fe2000000002a */
[----:B------:R-:W-:Y:S01]  /*5190*/  FSEL R40, R15, 0.11284004896879196167, P5 ;  /* 0x3de718af0f287808 */ /* 0x000fe20002800000 */
[----:B------:R-:W-:Y:S01]  /*51a0*/  FFMA R28, R27, R28, R32 ;  /* 0x0000001c1b1c7223 */ /* 0x000fe20000000020 */
[----:B------:R-:W-:Y:S01]  /*51b0*/  FFMA R34, R29, R34, R38 ;  /* 0x000000221d227223 */ /* 0x000fe20000000026 */
[----:B------:R-:W-:-:S02]  /*51c0*/  FSEL R32, -|R39|, R39, P3 ;  /* 0x0000002727207208 */ /* 0x000fc40001800300 */
[----:B------:R-:W-:Y:S01]  /*51d0*/  FFMA R27, R27, R28, R30 ;  /* 0x0000001c1b1b7223 */ /* 0x000fe2000000001e */
[----:B------:R-:W-:Y:S01]  /*51e0*/  FSEL R28, R21, 0.12837915122509002686, P4 ;  /* 0x3e0375d3151c7808 */ /* 0x000fe20002000000 */
[----:B------:R-:W-:Y:S01]  /*51f0*/  FFMA R40, R31, R42, R40 ;  /* 0x0000002a1f287223 */ /* 0x000fe20000000028 */
[----:B------:R-:W-:Y:S01]  /*5200*/  FSEL R30, R20, -0.37612664699554443359, P5 ;  /* 0xbec093ac141e7808 */ /* 0x000fe20002800000 */
[----:B------:R-:W-:Y:S01]  /*5210*/  FFMA R27, R27, R32, R32 ;  /* 0x000000201b1b7223 */ /* 0x000fe20000000020 */
[----:B------:R-:W-:Y:S01]  /*5220*/  FSEL R33, R21, 0.12837915122509002686, P5 ;  /* 0x3e0375d315217808 */ /* 0x000fe20002800000 */
[----:B------:R-:W-:Y:S01]  /*5230*/  FFMA R28, R29, R34, R28 ;  /* 0x000000221d1c7223 */ /* 0x000fe2000000001c */
[----:B------:R-:W-:Y:S01]  /*5240*/  FSEL R29, -|R41|, R41, P4 ;  /* 0x00000029291d7208 */ /* 0x000fe20002000300 */
[----:B------:R-:W-:Y:S01]  /*5250*/  FFMA R30, R31, R40, R30 ;  /* 0x000000281f1e7223 */ /* 0x000fe2000000001e */
[----:B------:R-:W1:Y:S03]  /*5260*/  @P3 MUFU.EX2 R32, R27 ;  /* 0x0000001b00203308 */ /* 0x000e660000000800 */
[----:B------:R-:W-:Y:S01]  /*5270*/  FFMA R28, R28, R29, R29 ;  /* 0x0000001d1c1c7223 */ /* 0x000fe2000000001d */
[----:B------:R-:W-:Y:S01]  /*5280*/  FSEL R29, -|R43|, R43, P5 ;  /* 0x0000002b2b1d7208 */ /* 0x000fe20002800300 */
[----:B------:R-:W-:Y:S01]  /*5290*/  FFMA R30, R31, R30, R33 ;  /* 0x0000001e1f1e7223 */ /* 0x000fe20000000021 */
[----:B------:R-:W-:-:S02]  /*52a0*/  HADD2.F32 R31, -RZ, R10.H0_H0 ;  /* 0x2000000aff1f7230 */ /* 0x000fc40000004100 */
[----:B------:R-:W2:Y:S01]  /*52b0*/  @P4 MUFU.EX2 R34, R28 ;  /* 0x0000001c00224308 */ /* 0x000ea20000000800 */
[----:B------:R-:W-:Y:S01]  /*52c0*/  FFMA R29, R30, R29, R29 ;  /* 0x0000001d1e1d7223 */ /* 0x000fe2000000001d */
[----:B------:R-:W-:Y:S02]  /*52d0*/  HADD2.F32 R33, -RZ, R10.H1_H1 ;  /* 0x3000000aff217230 */ /* 0x000fe40000004100 */
[----:B------:R-:W-:Y:S01]  /*52e0*/  FMUL R30, R59, R45 ;  /* 0x0000002d3b1e7220 */ /* 0x000fe20000400000 */
[C---:B------:R-:W-:Y:S01]  /*52f0*/  FFMA R10, R58.reuse, R31, R37 ;  /* 0x0000001f3a0a7223 */ /* 0x040fe20000000025 */
[C---:B------:R-:W-:Y:S02]  /*5300*/  FFMA R31, R58.reuse, R35, R46 ;  /* 0x000000233a1f7223 */ /* 0x040fe4000000002e */
[----:B------:R-:W-:Y:S01]  /*5310*/  FFMA R30, R58, R33, R30 ;  /* 0x000000213a1e7223 */ /* 0x000fe2000000001e */
[----:B------:R-:W3:Y:S01]  /*5320*/  @P5 MUFU.EX2 R38, R29 ;  /* 0x0000001d00265308 */ /* 0x000ee20000000800 */
[----:B-1----:R-:W-:Y:S01]  /*5330*/  @P3 FADD R32, -R32, 1 ;  /* 0x3f80000020203421 */ /* 0x002fe20000000100 */
[----:B------:R-:W-:Y:S01]  /*5340*/  FMUL R42, R10, 0.70710676908493041992 ;  /* 0x3f3504f30a2a7820 */ /* 0x000fe20000400000 */
[C---:B------:R-:W-:Y:S01]  /*5350*/  FMUL R63, R30.reuse, 0.70710676908493041992 ;  /* 0x3f3504f31e3f7820 */ /* 0x040fe20000400000 */
[C---:B------:R-:W-:Y:S01]  /*5360*/  FMUL R44, R31.reuse, 0.70710676908493041992 ;  /* 0x3f3504f31f2c7820 */ /* 0x040fe20000400000 */
[----:B------:R-:W-:Y:S01]  /*5370*/  FMUL R30, R30, 0.5 ;  /* 0x3f0000001e1e7820 */ /* 0x000fe20000400000 */
[----:B------:R-:W-:Y:S01]  /*5380*/  @P3 LOP3.LUT R27, R32, 0x80000000, R39, 0xb8, !PT ;  /* 0x80000000201b3812 */ /* 0x000fe200078eb827 */
[C---:B------:R-:W-:Y:S01]  /*5390*/  FMUL R32, R42.reuse, R42 ;  /* 0x0000002a2a207220 */ /* 0x040fe20000400000 */
[----:B------:R-:W-:Y:S01]  /*53a0*/  FSETP.GE.AND P3, PT, |R42|, 1.0029599666595458984, PT ;  /* 0x3f8060fe2a00780b */ /* 0x000fe20003f66200 */
[----:B--2---:R-:W-:Y:S01]  /*53b0*/  @P4 FADD R34, -R34, 1 ;  /* 0x3f80000022224421 */ /* 0x004fe20000000100 */
[----:B------:R-:W-:Y:S01]  /*53c0*/  FMUL R31, R31, 0.5 ;  /* 0x3f0000001f1f7820 */ /* 0x000fe20000400000 */
[----:B------:R-:W-:Y:S01]  /*53d0*/  FADD R27, R27, 1 ;  /* 0x3f8000001b1b7421 */ /* 0x000fe20000000000 */
[----:B------:R-:W-:-:S02]  /*53e0*/  FSEL R32, |R42|, R32, P3 ;  /* 0x000000202a207208 */ /* 0x000fc40001800200 */
[----:B------:R-:W-:Y:S01]  /*53f0*/  @P4 LOP3.LUT R28, R34, 0x80000000, R41, 0xb8, !PT ;  /* 0x80000000221c4812 */ /* 0x000fe200078eb829 */
[C---:B------:R-:W-:Y:S01]  /*5400*/  FMUL R34, R63.reuse, R63 ;  /* 0x0000003f3f227220 */ /* 0x040fe20000400000 */
[----:B------:R-:W-:Y:S01]  /*5410*/  FSETP.GE.AND P4, PT, |R63|, 1.0029599666595458984, PT ;  /* 0x3f8060fe3f00780b */ /* 0x000fe20003f86200 */
[----:B---3--:R-:W-:Y:S01]  /*5420*/  @P5 FADD R38, -R38, 1 ;  /* 0x3f80000026265421 */ /* 0x008fe20000000100 */
[----:B------:R-:W-:Y:S01]  /*5430*/  FSEL R33, R0, 8.4834944573231041431e-05, P3 ;  /* 0x38b1e96a00217808 */ /* 0x000fe20001800000 */
[----:B------:R-:W-:Y:S01]  /*5440*/  FADD R28, R28, 1 ;  /* 0x3f8000001c1c7421 */ /* 0x000fe20000000000 */
[----:B------:R-:W-:Y:S01]  /*5450*/  FSEL R35, -R3, -0.00082130916416645050049, P3 ;  /* 0xba574d2003237808 */ /* 0x000fe20001800100 */
[----:B------:R-:W-:Y:S01]  /*5460*/  FMUL R27, R27, R26 ;  /* 0x0000001a1b1b7220 */ /* 0x000fe20000400000 */
[----:B------:R-:W-:Y:S01]  /*5470*/  @P5 LOP3.LUT R29, R38, 0x80000000, R43, 0xb8, !PT ;  /* 0x80000000261d5812 */ /* 0x000fe200078eb82b */
[----:B------:R-:W-:Y:S01]  /*5480*/  FMUL R38, R44, R44 ;  /* 0x0000002c2c267220 */ /* 0x000fe20000400000 */
[----:B------:R-:W-:Y:S01]  /*5490*/  FSEL R34, |R63|, R34, P4 ;  /* 0x000000223f227208 */ /* 0x000fe20002000200 */
[----:B------:R-:W-:Y:S01]  /*54a0*/  FFMA R33, R32, R33, R35 ;  /* 0x0000002120217223 */ /* 0x000fe20000000023 */
[----:B------:R-:W-:Y:S01]  /*54b0*/  FSEL R37, R0, 8.4834944573231041431e-05, P4 ;  /* 0x38b1e96a00257808 */ /* 0x000fe20002000000 */
[----:B------:R-:W-:Y:S01]  /*54c0*/  FADD R29, R29, 1 ;  /* 0x3f8000001d1d7421 */ /* 0x000fe20000000000 */
[----:B------:R-:W-:-:S02]  /*54d0*/  FSEL R39, -R3, -0.00082130916416645050049, P4 ;  /* 0xba574d2003277808 */ /* 0x000fc40002000100 */
[----:B------:R-:W-:Y:S02]  /*54e0*/  FSETP.GE.AND P5, PT, |R44|, 1.0029599666595458984, PT ;  /* 0x3f8060fe2c00780b */ /* 0x000fe40003fa6200 */
[----:B------:R-:W-:Y:S01]  /*54f0*/  FSEL R35, R12, 0.0052134888246655464172, P3 ;  /* 0x3baad5ea0c237808 */ /* 0x000fe20001800000 */
[----:B------:R-:W-:Y:S01]  /*5500*/  FFMA R39, R34, R37, R39 ;  /* 0x0000002522277223 */ /* 0x000fe20000000027 */
[----:B------:R-:W-:Y:S02]  /*5510*/  FSEL R38, |R44|, R38, P5 ;  /* 0x000000262c267208 */ /* 0x000fe40002800200 */
[----:B------:R-:W-:Y:S01]  /*5520*/  FSEL R43, R0, 8.4834944573231041431e-05, P5 ;  /* 0x38b1e96a002b7808 */ /* 0x000fe20002800000 */
[----:B------:R-:W-:Y:S01]  /*5530*/  FFMA R33, R32, R33, R35 ;  /* 0x0000002120217223 */ /* 0x000fe20000000023 */
[----:B------:R-:W-:Y:S02]  /*5540*/  FSEL R45, -R3, -0.00082130916416645050049, P5 ;  /* 0xba574d20032d7808 */ /* 0x000fe40002800100 */
[----:B------:R-:W-:-:S02]  /*5550*/  FSEL R41, R12, 0.0052134888246655464172, P4 ;  /* 0x3baad5ea0c297808 */ /* 0x000fc40002000000 */
        /* <DEDUP_REMOVED lines=14> */
[----:B------:R-:W-:Y:S01]  /*5640*/  FSEL R41, R20, -0.37612664699554443359, P4 ;  /* 0xbec093ac14297808 */ /* 0x000fe20002000000 */
[----:B------:R-:W-:Y:S01]  /*5650*/  FFMA R39, R34, R39, R43 ;  /* 0x0000002722277223 */ /* 0x000fe2000000002b */
[----:B------:R-:W-:Y:S01]  /*5660*/  FSEL R45, -R13, -0.026868773624300956726, P5 ;  /* 0xbcdc1be70d2d7808 */ /* 0x000fe20002800100 */
[----:B------:R-:W-:Y:S01]  /*5670*/  FFMA R32, R32, R33, R35 ;  /* 0x0000002120207223 */ /* 0x000fe20000000023 */
[----:B------:R-:W-:Y:S01]  /*5680*/  FSEL R33, R21, 0.12837915122509002686, P4 ;  /* 0x3e0375d315217808 */ /* 0x000fe20002000000 */
[----:B------:R-:W-:Y:S01]  /*5690*/  FFMA R39, R34, R39, R41 ;  /* 0x0000002722277223 */ /* 0x000fe20000000029 */
[----:B------:R-:W-:Y:S01]  /*56a0*/  FSEL R43, R15, 0.11284004896879196167, P5 ;  /* 0x3de718af0f2b7808 */ /* 0x000fe20002800000 */
[----:B------:R-:W-:Y:S01]  /*56b0*/  FFMA R45, R38, R61, R45 ;  /* 0x0000003d262d7223 */ /* 0x000fe2000000002d */
[----:B------:R-:W-:Y:S01]  /*56c0*/  FSEL R35, R20, -0.37612664699554443359, P5 ;  /* 0xbec093ac14237808 */ /* 0x000fe20002800000 */
[----:B------:R-:W-:Y:S01]  /*56d0*/  FFMA R33, R34, R39, R33 ;  /* 0x0000002722217223 */ /* 0x000fe20000000021 */
[----:B------:R-:W-:Y:S01]  /*56e0*/  FSEL R34, -|R63|, R63, P4 ;  /* 0x0000003f3f227208 */ /* 0x000fe20002000300 */
[----:B------:R-:W-:Y:S01]  /*56f0*/  FFMA R43, R38, R45, R43 ;  /* 0x0000002d262b7223 */ /* 0x000fe2000000002b */
[----:B------:R-:W-:Y:S01]  /*5700*/  FSEL R37, -|R42|, R42, P3 ;  /* 0x0000002a2a257208 */ /* 0x000fe20001800300 */
[----:B------:R-:W-:Y:S01]  /*5710*/  FMUL R45, R59, R50 ;  /* 0x000000323b2d7220 */ /* 0x000fe20000400000 */
[----:B------:R-:W-:Y:S01]  /*5720*/  FSEL R40, R21, 0.12837915122509002686, P5 ;  /* 0x3e0375d315287808 */ /* 0x000fe20002800000 */
[----:B------:R-:W-:Y:S01]  /*5730*/  FFMA R35, R38, R43, R35 ;  /* 0x0000002b26237223 */ /* 0x000fe20000000023 */
[----:B------:R-:W-:Y:S01]  /*5740*/  FFMA R33, R33, R34, R34 ;  /* 0x0000002221217223 */ /* 0x000fe20000000022 */
[----:B------:R-:W-:Y:S01]  /*5750*/  FFMA R32, R32, R37, R37 ;  /* 0x0000002520207223 */ /* 0x000fe20000000025 */
[----:B------:R-:W-:Y:S01]  /*5760*/  FSEL R34, -|R44|, R44, P5 ;  /* 0x0000002c2c227208 */ /* 0x000fe20002800300 */
[----:B------:R-:W-:Y:S01]  /*5770*/  FFMA R35, R38, R35, R40 ;  /* 0x0000002326237223 */ /* 0x000fe20000000028 */
[----:B----4-:R-:W-:Y:S01]  /*5780*/  HADD2.F32 R37, -RZ, R4.H1_H1 ;  /* 0x30000004ff257230 */ /* 0x010fe20000004100 */
[----:B------:R-:W1:Y:S01]  /*5790*/  @P4 MUFU.EX2 R40, R33 ;  /* 0x0000002100284308 */ /* 0x000e620000000800 */
[----:B------:R-:W-:Y:S01]  /*57a0*/  FMUL R38, R59, R49 ;  /* 0x000000313b267220 */ /* 0x000fe20000400000 */
[----:B------:R-:W-:Y:S01]  /*57b0*/  FFMA R34, R35, R34, R34 ;  /* 0x0000002223227223 */ /* 0x000fe20000000022 */
[----:B------:R-:W-:-:S02]  /*57c0*/  HADD2.F32 R35, -RZ, R11.H1_H1 ;  /* 0x3000000bff237230 */ /* 0x000fc40000004100 */
[----:B------:R-:W-:-:S03]  /*57d0*/  HADD2.F32 R11, -RZ, R4.H0_H0 ;  /* 0x20000004ff0b7230 */ /* 0x000fc60000004100 */
[----:B------:R-:W2:Y:S01]  /*57e0*/  @P3 MUFU.EX2 R39, R32 ;  /* 0x0000002000273308 */ /* 0x000ea20000000800 */
[C---:B------:R-:W-:Y:S01]  /*57f0*/  FFMA R35, R58.reuse, R35, R47 ;  /* 0x000000233a237223 */ /* 0x040fe2000000002f */
[C---:B------:R-:W-:Y:S01]  /*5800*/  FFMA R4, R58.reuse, R11, R48 ;  /* 0x0000000b3a047223 */ /* 0x040fe20000000030 */
[----:B------:R-:W-:Y:S02]  /*5810*/  FFMA R11, R58, R37, R38 ;  /* 0x000000253a0b7223 */ /* 0x000fe40000000026 */
[C---:B------:R-:W-:Y:S01]  /*5820*/  FMUL R61, R35.reuse, 0.70710676908493041992 ;  /* 0x3f3504f3233d7820 */ /* 0x040fe20000400000 */
[----:B------:R-:W-:Y:S01]  /*5830*/  FMUL R35, R35, 0.5 ;  /* 0x3f00000023237820 */ /* 0x000fe20000400000 */
[----:B------:R-:W-:Y:S01]  /*5840*/  FMUL R64, R11, 0.70710676908493041992 ;  /* 0x3f3504f30b407820 */ /* 0x000fe20000400000 */
[----:B------:R-:W3:Y:S01]  /*5850*/  @P5 MUFU.EX2 R41, R34 ;  /* 0x0000002200295308 */ /* 0x000ee20000000800 */
[----:B-1----:R-:W-:Y:S01]  /*5860*/  @P4 FADD R40, -R40, 1 ;  /* 0x3f80000028284421 */ /* 0x002fe20000000100 */
[----:B------:R-:W-:Y:S01]  /*5870*/  FMUL R37, R61, R61 ;  /* 0x0000003d3d257220 */ /* 0x000fe20000400000 */
[----:B------:R-:W-:-:S03]  /*5880*/  FMUL R43, R64, R64 ;  /* 0x00000040402b7220 */ /* 0x000fc60000400000 */
[----:B------:R-:W-:Y:S01]  /*5890*/  @P4 LOP3.LUT R33, R40, 0x80000000, R63, 0xb8, !PT ;  /* 0x8000000028214812 */ /* 0x000fe200078eb83f */
[C---:B------:R-:W-:Y:S01]  /*58a0*/  FMUL R63, R4.reuse, 0.70710676908493041992 ;  /* 0x3f3504f3043f7820 */ /* 0x040fe20000400000 */
[----:B------:R-:W-:Y:S01]  /*58b0*/  FMUL R4, R4, 0.5 ;  /* 0x3f00000004047820 */ /* 0x000fe20000400000 */
[----:B--2---:R-:W-:Y:S02]  /*58c0*/  @P3 FADD R39, -R39, 1 ;  /* 0x3f80000027273421 */ /* 0x004fe40000000100 */
[----:B------:R-:W-:Y:S01]  /*58d0*/  FADD R33, R33, 1 ;  /* 0x3f80000021217421 */ /* 0x000fe20000000000 */
[----:B------:R-:W-:Y:S02]  /*58e0*/  FSETP.GE.AND P4, PT, |R63|, 1.0029599666595458984, PT ;  /* 0x3f8060fe3f00780b */ /* 0x000fe40003f86200 */
[----:B------:R-:W-:Y:S01]  /*58f0*/  @P3 LOP3.LUT R32, R39, 0x80000000, R42, 0xb8, !PT ;  /* 0x8000000027203812 */ /* 0x000fe200078eb82a */
[----:B------:R-:W-:Y:S01]  /*5900*/  FMUL R39, R63, R63 ;  /* 0x0000003f3f277220 */ /* 0x000fe20000400000 */
[----:B------:R-:W-:Y:S01]  /*5910*/  FSETP.GE.AND P3, PT, |R61|, 1.0029599666595458984, PT ;  /* 0x3f8060fe3d00780b */ /* 0x000fe20003f66200 */
[----:B---3--:R-:W-:Y:S01]  /*5920*/  @P5 FADD R41, -R41, 1 ;  /* 0x3f80000029295421 */ /* 0x008fe20000000100 */
[----:B------:R-:W-:Y:S01]  /*5930*/  FSEL R42, R0, 8.4834944573231041431e-05, P4 ;  /* 0x38b1e96a002a7808 */ /* 0x000fe20002000000 */
[----:B------:R-:W-:Y:S01]  /*5940*/  FADD R32, R32, 1 ;  /* 0x3f80000020207421 */ /* 0x000fe20000000000 */
[----:B------:R-:W-:Y:S01]  /*5950*/  FSEL R37, |R61|, R37, P3 ;  /* 0x000000253d257208 */ /* 0x000fe20001800200 */
[----:B------:R-:W-:Y:S01]  /*5960*/  FMUL R33, R33, R30 ;  /* 0x0000001e21217220 */ /* 0x000fe20000400000 */
[----:B------:R-:W-:-:S02]  /*5970*/  FSEL R38, R0, 8.4834944573231041431e-05, P3 ;  /* 0x38b1e96a00267808 */ /* 0x000fc40001800000 */
[----:B------:R-:W-:Y:S02]  /*5980*/  FSEL R40, -R3, -0.00082130916416645050049, P3 ;  /* 0xba574d2003287808 */ /* 0x000fe40001800100 */
[----:B------:R-:W-:Y:S02]  /*5990*/  @P5 LOP3.LUT R34, R41, 0x80000000, R44, 0xb8, !PT ;  /* 0x8000000029225812 */ /* 0x000fe400078eb82c */
[----:B------:R-:W-:Y:S01]  /*59a0*/  FSEL R41, |R63|, R39, P4 ;  /* 0x000000273f297208 */ /* 0x000fe20002000200 */
[----:B------:R-:W-:Y:S01]  /*59b0*/  FFMA R38, R37, R38, R40 ;  /* 0x0000002625267223 */ /* 0x000fe20000000028 */
[----:B------:R-:W-:Y:S01]  /*59c0*/  FSEL R44, -R3, -0.00082130916416645050049, P4 ;  /* 0xba574d20032c7808 */ /* 0x000fe20002000100 */
[----:B------:R-:W-:Y:S01]  /*59d0*/  FADD R34, R34, 1 ;  /* 0x3f80000022227421 */ /* 0x000fe20000000000 */
[----:B------:R-:W-:Y:S02]  /*59e0*/  FSETP.GE.AND P5, PT, |R64|, 1.0029599666595458984, PT ;  /* 0x3f8060fe4000780b */ /* 0x000fe40003fa6200 */
[----:B------:R-:W-:Y:S01]  /*59f0*/  FSEL R40, R12, 0.0052134888246655464172, P3 ;  /* 0x3baad5ea0c287808 */ /* 0x000fe20001800000 */
[----:B------:R-:W-:Y:S01]  /*5a00*/  FFMA R44, R41, R42, R44 ;  /* 0x0000002a292c7223 */ /* 0x000fe2000000002c */
[----:B------:R-:W-:Y:S01]  /*5a10*/  FSEL R43, |R64|, R43, P5 ;  /* 0x0000002b402b7208 */ /* 0x000fe20002800200 */
[----:B------:R-:W-:Y:S01]  /*5a20*/  FMUL R31, R34, R31 ;  /* 0x0000001f221f7220 */ /* 0x000fe20000400000 */
        /* <DEDUP_REMOVED lines=33> */
[----:B------:R-:W1:Y:S01]  /*5c40*/  @P3 MUFU.EX2 R42, R38 ;  /* 0x00000026002a3308 */ /* 0x000e620000000800 */
[----:B------:R-:W-:Y:S01]  /*5c50*/  FFMA R44, R43, R46, R44 ;  /* 0x0000002e2b2c7223 */ /* 0x000fe2000000002c */
[----:B------:R-:W-:Y:S01]  /*5c60*/  FFMA R37, R40, R37, R37 ;  /* 0x0000002528257223 */ /* 0x000fe20000000025 */
[----:B------:R-:W-:Y:S01]  /*5c70*/  FSEL R40, -|R64|, R64, P5 ;  /* 0x0000004040287208 */ /* 0x000fe20002800300 */
[----:B------:R-:W-:-:S02]  /*5c80*/  HADD2.F32 R41, -RZ, R5.H0_H0 ;  /* 0x20000005ff297230 */ /* 0x000fc40000004100 */
[----:B------:R-:W-:Y:S01]  /*5c90*/  FFMA R39, R43, R44, R39 ;  /* 0x0000002c2b277223 */ /* 0x000fe20000000027 */
[----:B------:R-:W-:Y:S01]  /*5ca0*/  HADD2.F32 R5, -RZ, R5.H1_H1 ;  /* 0x30000005ff057230 */ /* 0x000fe20000004100 */
[----:B------:R-:W2:Y:S02]  /*5cb0*/  @P4 MUFU.EX2 R44, R37 ;  /* 0x00000025002c4308 */ /* 0x000ea40000000800 */
[----:B------:R-:W-:Y:S01]  /*5cc0*/  FFMA R39, R39, R40, R40 ;  /* 0x0000002827277223 */ /* 0x000fe20000000028 */
[----:B------:R-:W-:Y:S01]  /*5cd0*/  FMUL R40, R59, R51 ;  /* 0x000000333b287220 */ /* 0x000fe20000400000 */
[C---:B------:R-:W-:Y:S01]  /*5ce0*/  FFMA R47, R58.reuse, R41, R45 ;  /* 0x000000293a2f7223 */ /* 0x040fe2000000002d */
[----:B------:R-:W-:Y:S02]  /*5cf0*/  HADD2.F32 R43, -RZ, R6.H0_H0 ;  /* 0x20000006ff2b7230 */ /* 0x000fe40000004100 */
[----:B------:R-:W-:Y:S01]  /*5d00*/  FFMA R49, R58, R5, R40 ;  /* 0x000000053a317223 */ /* 0x000fe20000000028 */
[----:B------:R-:W3:Y:S01]  /*5d10*/  @P5 MUFU.EX2 R46, R39 ;  /* 0x00000027002e5308 */ /* 0x000ee20000000800 */
[----:B-1----:R-:W-:-:S02]  /*5d20*/  @P3 FADD R42, -R42, 1 ;  /* 0x3f8000002a2a3421 */ /* 0x002fc40000000100 */
[----:B------:R-:W-:Y:S01]  /*5d30*/  FMUL R62, R49, 0.70710676908493041992 ;  /* 0x3f3504f3313e7820 */ /* 0x000fe20000400000 */
[----:B------:R-:W-:Y:S02]  /*5d40*/  FFMA R51, R58, R43, R52 ;  /* 0x0000002b3a337223 */ /* 0x000fe40000000034 */
[----:B------:R-:W-:Y:S01]  /*5d50*/  @P3 LOP3.LUT R38, R42, 0x80000000, R61, 0xb8, !PT ;  /* 0x800000002a263812 */ /* 0x000fe200078eb83d */
[----:B------:R-:W-:Y:S01]  /*5d60*/  FMUL R61, R47, 0.70710676908493041992 ;  /* 0x3f3504f32f3d7820 */ /* 0x000fe20000400000 */
[----:B------:R-:W-:Y:S01]  /*5d70*/  FMUL R41, R62, R62 ;  /* 0x0000003e3e297220 */ /* 0x000fe20000400000 */
[----:B--2---:R-:W-:Y:S01]  /*5d80*/  @P4 FADD R44, -R44, 1 ;  /* 0x3f8000002c2c4421 */ /* 0x004fe20000000100 */
[----:B------:R-:W-:Y:S01]  /*5d90*/  FMUL R66, R51, 0.70710676908493041992 ;  /* 0x3f3504f333427820 */ /* 0x000fe20000400000 */
[C---:B------:R-:W-:Y:S01]  /*5da0*/  FMUL R5, R61.reuse, R61 ;  /* 0x0000003d3d057220 */ /* 0x040fe20000400000 */
[C---:B------:R-:W-:Y:S01]  /*5db0*/  FSETP.GE.AND P3, PT, |R61|.reuse, 1.0029599666595458984, PT ;  /* 0x3f8060fe3d00780b */ /* 0x040fe20003f66200 */
[----:B------:R-:W-:Y:S01]  /*5dc0*/  FADD R38, R38, 1 ;  /* 0x3f80000026267421 */ /* 0x000fe20000000000 */
[----:B------:R-:W-:Y:S01]  /*5dd0*/  @P4 LOP3.LUT R37, R44, 0x80000000, R63, 0xb8, !PT ;  /* 0x800000002c254812 */ /* 0x000fe200078eb83f */
[----:B------:R-:W-:Y:S01]  /*5de0*/  FMUL R45, R66, R66 ;  /* 0x00000042422d7220 */ /* 0x000fe20000400000 */
[----:B------:R-:W-:Y:S01]  /*5df0*/  FSETP.GE.AND P4, PT, |R62|, 1.0029599666595458984, PT ;  /* 0x3f8060fe3e00780b */ /* 0x000fe20003f86200 */
[----:B---3--:R-:W-:Y:S01]  /*5e00*/  @P5 FADD R46, -R46, 1 ;  /* 0x3f8000002e2e5421 */ /* 0x008fe20000000100 */
[----:B------:R-:W-:Y:S01]  /*5e10*/  FSEL R5, |R61|, R5, P3 ;  /* 0x000000053d057208 */ /* 0x000fe20001800200 */
[----:B------:R-:W-:Y:S01]  /*5e20*/  FADD R37, R37, 1 ;  /* 0x3f80000025257421 */ /* 0x000fe20000000000 */
[----:B------:R-:W-:Y:S01]  /*5e30*/  FSEL R40, R0, 8.4834944573231041431e-05, P3 ;  /* 0x38b1e96a00287808 */ /* 0x000fe20001800000 */
[----:B------:R-:W-:Y:S01]  /*5e40*/  FMUL R38, R38, R35 ;  /* 0x0000002326267220 */ /* 0x000fe20000400000 */
[----:B------:R-:W-:Y:S01]  /*5e50*/  FSEL R42, -R3, -0.00082130916416645050049, P3 ;  /* 0xba574d20032a7808 */ /* 0x000fe20001800100 */
[----:B------:R-:W-:Y:S01]  /*5e60*/  FMUL R37, R37, R4 ;  /* 0x0000000425257220 */ /* 0x000fe20000400000 */
[----:B------:R-:W-:-:S02]  /*5e70*/  @P5 LOP3.LUT R39, R46, 0x80000000, R64, 0xb8, !PT ;  /* 0x800000002e275812 */ /* 0x000fc400078eb840 */
[----:B------:R-:W-:Y:S01]  /*5e80*/  FSEL R43, |R62|, R41, P4 ;  /* 0x000000293e2b7208 */ /* 0x000fe20002000200 */
[----:B------:R-:W-:Y:S01]  /*5e90*/  FFMA R40, R5, R40, R42 ;  /* 0x0000002805287223 */ /* 0x000fe2000000002a */
[----:B------:R-:W-:Y:S01]  /*5ea0*/  FSEL R44, R0, 8.4834944573231041431e-05, P4 ;  /* 0x38b1e96a002c7808 */ /* 0x000fe20002000000 */
[----:B------:R-:W-:Y:S01]  /*5eb0*/  FADD R39, R39, 1 ;  /* 0x3f80000027277421 */ /* 0x000fe20000000000 */
[----:B------:R-:W-:Y:S02]  /*5ec0*/  FSEL R46, -R3, -0.00082130916416645050049, P4 ;  /* 0xba574d20032e7808 */ /* 0x000fe40002000100 */
[----:B------:R-:W-:Y:S02]  /*5ed0*/  FSETP.GE.AND P5, PT, |R66|, 1.0029599666595458984, PT ;  /* 0x3f8060fe4200780b */ /* 0x000fe40003fa6200 */
        /* <DEDUP_REMOVED lines=36> */
[C---:B------:R-:W-:Y:S01]  /*6120*/  FFMA R46, R45.reuse, R48, R46 ;  /* 0x000000302d2e7223 */ /* 0x040fe2000000002e */
[----:B------:R-:W-:Y:S01]  /*6130*/  FSEL R48, -|R66|, R66, P5 ;  /* 0x0000004242307208 */ /* 0x000fe20002800300 */
[----:B------:R-:W-:Y:S01]  /*6140*/  FFMA R44, R44, R5, R5 ;  /* 0x000000052c2c7223 */ /* 0x000fe20000000005 */
[----:B------:R-:W1:Y:S01]  /*6150*/  @P3 MUFU.EX2 R42, R40 ;  /* 0x00000028002a3308 */ /* 0x000e620000000800 */
[----:B------:R-:W-:Y:S01]  /*6160*/  FFMA R41, R45, R46, R41 ;  /* 0x0000002e2d297223 */ /* 0x000fe20000000029 */
[----:B------:R-:W-:-:S02]  /*6170*/  HADD2.F32 R5, -RZ, R6.H1_H1 ;  /* 0x30000006ff057230 */ /* 0x000fc40000004100 */
[----:B------:R-:W-:Y:S01]  /*6180*/  FMUL R6, R59, R55 ;  /* 0x000000373b067220 */ /* 0x000fe20000400000 */
[----:B------:R-:W-:Y:S01]  /*6190*/  F2FP.F16.F32.PACK_AB R4, R27, R14 ;  /* 0x0000000e1b04723e */ /* 0x000fe200000000ff */
[----:B------:R-:W-:Y:S01]  /*61a0*/  FFMA R48, R41, R48, R48 ;  /* 0x0000003029307223 */ /* 0x000fe20000000030 */
[--C-:B------:R-:W-:Y:S02]  /*61b0*/  HADD2.F32 R41, -RZ, R7.reuse.H0_H0 ;  /* 0x20000007ff297230 */ /* 0x100fe40000004100 */
[C---:B------:R-:W-:Y:S01]  /*61c0*/  FFMA R53, R58.reuse, R5, R53 ;  /* 0x000000053a357223 */ /* 0x040fe20000000035 */
[----:B------:R-:W2:Y:S01]  /*61d0*/  @P4 MUFU.EX2 R43, R44 ;  /* 0x0000002c002b4308 */ /* 0x000ea20000000800 */
[----:B------:R-:W-:Y:S02]  /*61e0*/  HADD2.F32 R7, -RZ, R7.H1_H1 ;  /* 0x30000007ff077230 */ /* 0x000fe40000004100 */
[----:B------:R-:W-:-:S03]  /*61f0*/  FFMA R55, R58, R41, R54 ;  /* 0x000000293a377223 */ /* 0x000fc60000000036 */
[----:B------:R-:W-:Y:S02]  /*6200*/  FFMA R60, R58, R7, R6 ;  /* 0x000000073a3c7223 */ /* 0x000fe40000000006 */
[----:B------:R-:W3:Y:S01]  /*6210*/  @P5 MUFU.EX2 R45, R48 ;  /* 0x00000030002d5308 */ /* 0x000ee20000000800 */
[----:B-1----:R-:W-:Y:S01]  /*6220*/  @P3 FADD R42, -R42, 1 ;  /* 0x3f8000002a2a3421 */ /* 0x002fe20000000100 */
[----:B------:R-:W-:-:S04]  /*6230*/  FMUL R64, R60, 0.70710676908493041992 ;  /* 0x3f3504f33c407820 */ /* 0x000fc80000400000 */
[----:B------:R-:W-:Y:S01]  /*6240*/  @P3 LOP3.LUT R40, R42, 0x80000000, R61, 0xb8, !PT ;  /* 0x800000002a283812 */ /* 0x000fe200078eb83d */
[----:B------:R-:W-:Y:S01]  /*6250*/  FMUL R41, R64, R64 ;  /* 0x0000004040297220 */ /* 0x000fe20000400000 */
[----:B--2---:R-:W-:-:S03]  /*6260*/  @P4 FADD R43, -R43, 1 ;  /* 0x3f8000002b2b4421 */ /* 0x004fc60000000100 */
[----:B------:R-:W-:Y:S02]  /*6270*/  FADD R40, R40, 1 ;  /* 0x3f80000028287421 */ /* 0x000fe40000000000 */
[----:B------:R-:W-:Y:S01]  /*6280*/  @P4 LOP3.LUT R44, R43, 0x80000000, R62, 0xb8, !PT ;  /* 0x800000002b2c4812 */ /* 0x000fe200078eb83e */
[----:B------:R-:W-:Y:S01]  /*6290*/  FMUL R43, R53, 0.70710676908493041992 ;  /* 0x3f3504f3352b7820 */ /* 0x000fe20000400000 */
[----:B------:R-:W-:Y:S01]  /*62a0*/  FMUL R62, R55, 0.70710676908493041992 ;  /* 0x3f3504f3373e7820 */ /* 0x000fe20000400000 */
[----:B---3--:R-:W-:Y:S02]  /*62b0*/  @P5 FADD R45, -R45, 1 ;  /* 0x3f8000002d2d5421 */ /* 0x008fe40000000100 */
[C---:B------:R-:W-:Y:S01]  /*62c0*/  FMUL R5, R43.reuse, R43 ;  /* 0x0000002b2b057220 */ /* 0x040fe20000400000 */
[----:B------:R-:W-:Y:S01]  /*62d0*/  FSETP.GE.AND P3, PT, |R43|, 1.0029599666595458984, PT ;  /* 0x3f8060fe2b00780b */ /* 0x000fe20003f66200 */
[C---:B------:R-:W-:Y:S01]  /*62e0*/  FMUL R7, R62.reuse, R62 ;  /* 0x0000003e3e077220 */ /* 0x040fe20000400000 */
[----:B------:R-:W-:Y:S01]  /*62f0*/  FSETP.GE.AND P4, PT, |R62|, 1.0029599666595458984, PT ;  /* 0x3f8060fe3e00780b */ /* 0x000fe20003f86200 */
[----:B------:R-:W-:Y:S01]  /*6300*/  FADD R44, R44, 1 ;  /* 0x3f8000002c2c7421 */ /* 0x000fe20000000000 */
[----:B------:R-:W-:-:S02]  /*6310*/  @P5 LOP3.LUT R48, R45, 0x80000000, R66, 0xb8, !PT ;  /* 0x800000002d305812 */ /* 0x000fc400078eb842 */
[----:B------:R-:W-:Y:S02]  /*6320*/  FSETP.GE.AND P5, PT, |R64|, 1.0029599666595458984, PT ;  /* 0x3f8060fe4000780b */ /* 0x000fe40003fa6200 */
[----:B------:R-:W-:Y:S01]  /*6330*/  FSEL R5, |R43|, R5, P3 ;  /* 0x000000052b057208 */ /* 0x000fe20001800200 */
[----:B------:R-:W-:Y:S01]  /*6340*/  FADD R48, R48, 1 ;  /* 0x3f80000030307421 */ /* 0x000fe20000000000 */
[----:B------:R-:W-:Y:S02]  /*6350*/  FSEL R6, R0, 8.4834944573231041431e-05, P3 ;  /* 0x38b1e96a00067808 */ /* 0x000fe40001800000 */
[----:B------:R-:W-:Y:S02]  /*6360*/  FSEL R42, -R3, -0.00082130916416645050049, P3 ;  /* 0xba574d20032a7808 */ /* 0x000fe40001800100 */
[----:B------:R-:W-:Y:S02]  /*6370*/  FSEL R7, |R62|, R7, P4 ;  /* 0x000000073e077208 */ /* 0x000fe40002000200 */
[----:B------:R-:W-:Y:S01]  /*6380*/  FSEL R46, R0, 8.4834944573231041431e-05, P4 ;  /* 0x38b1e96a002e7808 */ /* 0x000fe20002000000 */
[----:B------:R-:W-:Y:S01]  /*6390*/  FFMA R6, R5, R6, R42 ;  /* 0x0000000605067223 */ /* 0x000fe2000000002a */
[----:B------:R-:W-:-:S02]  /*63a0*/  FSEL R50, -R3, -0.00082130916416645050049, P4 ;  /* 0xba574d2003327808 */ /* 0x000fc40002000100 */
[----:B------:R-:W-:Y:S02]  /*63b0*/  FSEL R52, R0, 8.4834944573231041431e-05, P5 ;  /* 0x38b1e96a00347808 */ /* 0x000fe40002800000 */
[C---:B------:R-:W-:Y:S01]  /*63c0*/  FSEL R0, R12.reuse, 0.0052134888246655464172, P3 ;  /* 0x3baad5ea0c007808 */ /* 0x040fe20001800000 */
[----:B------:R-:W-:Y:S01]  /*63d0*/  FFMA R46, R7, R46, R50 ;  /* 0x0000002e072e7223 */ /* 0x000fe20000000032 */
[C---:B------:R-:W-:Y:S02]  /*63e0*/  FSEL R42, R12.reuse, 0.0052134888246655464172, P4 ;  /* 0x3baad5ea0c2a7808 */ /* 0x040fe40002000000 */
[----:B------:R-:W-:Y:S01]  /*63f0*/  FSEL R50, R12, 0.0052134888246655464172, P5 ;  /* 0x3baad5ea0c327808 */ /* 0x000fe20002800000 */
[----:B------:R-:W-:Y:S01]  /*6400*/  FFMA R0, R5, R6, R0 ;  /* 0x0000000605007223 */ /* 0x000fe20000000000 */
[----:B------:R-:W-:Y:S01]  /*6410*/  FSEL R54, -R3, -0.00082130916416645050049, P5 ;  /* 0xba574d2003367808 */ /* 0x000fe20002800100 */
[----:B------:R-:W-:Y:S01]  /*6420*/  FFMA R42, R7, R46, R42 ;  /* 0x0000002e072a7223 */ /* 0x000fe2000000002a */
[----:B------:R-:W-:-:S02]  /*6430*/  FSEL R41, |R64|, R41, P5 ;  /* 0x0000002940297208 */ /* 0x000fc40002800200 */
[----:B------:R-:W-:Y:S02]  /*6440*/  FSEL R12, -R13, -0.026868773624300956726, P3 ;  /* 0xbcdc1be70d0c7808 */ /* 0x000fe40001800100 */
        /* <DEDUP_REMOVED lines=11> */
[----:B------:R-:W-:Y:S01]  /*6500*/  FSEL R12, R20, -0.37612664699554443359, P4 ;  /* 0xbec093ac140c7808 */ /* 0x000fe20002000000 */
[----:B------:R-:W-:Y:S01]  /*6510*/  FFMA R42, R7, R42, R50 ;  /* 0x0000002a072a7223 */ /* 0x000fe20000000032 */
[----:B------:R-:W-:Y:S01]  /*6520*/  FSEL R54, -R13, -0.026868773624300956726, P5 ;  /* 0xbcdc1be70d367808 */ /* 0x000fe20002800100 */
[----:B------:R-:W-:Y:S01]  /*6530*/  FFMA R0, R5, R0, R6 ;  /* 0x0000000005007223 */ /* 0x000fe20000000006 */
[----:B------:R-:W-:Y:S01]  /*6540*/  FSEL R3, -|R43|, R43, P3 ;  /* 0x0000002b2b037208 */ /* 0x000fe20001800300 */
        /* <DEDUP_REMOVED lines=9> */
[----:B------:R-:W-:Y:S01]  /*65e0*/  FSEL R21, R21, 0.12837915122509002686, P5 ;  /* 0x3e0375d315157808 */ /* 0x000fe20002800000 */
[----:B------:R-:W-:Y:S01]  /*65f0*/  FFMA R12, R12, R3, R3 ;  /* 0x000000030c0c7223 */ /* 0x000fe20000000003 */
[----:B------:R-:W-:Y:S01]  /*6600*/  FSEL R5, -|R64|, R64, P5 ;  /* 0x0000004040057208 */ /* 0x000fe20002800300 */
[----:B------:R-:W-:Y:S01]  /*6610*/  FFMA R20, R41, R50, R20 ;  /* 0x0000003229147223 */ /* 0x000fe20000000014 */
[----:B------:R-:W1:Y:S01]  /*6620*/  @P3 MUFU.EX2 R0, R6 ;  /* 0x0000000600003308 */ /* 0x000e620000000800 */
[----:B------:R-:W-:-:S02]  /*6630*/  IMAD.U32 R7, RZ, RZ, UR9 ;  /* 0x00000009ff077e24 */ /* 0x000fc4000f8e00ff */
[----:B------:R-:W-:Y:S02]  /*6640*/  FFMA R20, R41, R20, R21 ;  /* 0x0000001429147223 */ /* 0x000fe40000000015 */
[----:B------:R-:W-:Y:S02]  /*6650*/  IMAD R36, R7, 0x1000, R36 ;  /* 0x0000100007247824 */ /* 0x000fe400078e0224 */
[----:B------:R-:W-:Y:S01]  /*6660*/  FMUL R7, R55, 0.5 ;  /* 0x3f00000037077820 */ /* 0x000fe20000400000 */
[----:B------:R-:W-:Y:S01]  /*6670*/  FFMA R20, R20, R5, R5 ;  /* 0x0000000514147223 */ /* 0x000fe20000000005 */
[----:B------:R-:W2:Y:S01]  /*6680*/  @P4 MUFU.EX2 R3, R12 ;  /* 0x0000000c00034308 */ /* 0x000ea20000000800 */
[----:B------:R-:W-:-:S04]  /*6690*/  LEA R36, R36, UR51, 0x1 ;  /* 0x0000003324247c11 */ /* 0x000fc8000f8e08ff */
[----:B------:R-:W-:-:S03]  /*66a0*/  IADD3 R25, R25, 0x200, R36 ;  /* 0x0000020019197810 */ /* 0x000fc60007ffe024 */
[----:B------:R-:W3:Y:S01]  /*66b0*/  @P5 MUFU.EX2 R5, R20 ;  /* 0x0000001400055308 */ /* 0x000ee20000000800 */
[----:B-1----:R-:W-:-:S05]  /*66c0*/  @P3 FADD R0, -R0, 1 ;  /* 0x3f80000000003421 */ /* 0x002fca0000000100 */
[----:B------:R-:W-:Y:S01]  /*66d0*/  @P3 LOP3.LUT R6, R0, 0x80000000, R43, 0xb8, !PT ;  /* 0x8000000000063812 */ /* 0x000fe200078eb82b */
[----:B------:R-:W-:Y:S01]  /*66e0*/  FMUL R0, R9, 0.5 ;  /* 0x3f00000009007820 */ /* 0x000fe20000400000 */
[----:B------:R-:W-:Y:S01]  /*66f0*/  FMUL R9, R60, 0.5 ;  /* 0x3f0000003c097820 */ /* 0x000fe20000400000 */
[----:B--2---:R-:W-:Y:S02]  /*6700*/  @P4 FADD R3, -R3, 1 ;  /* 0x3f80000003034421 */ /* 0x004fe40000000100 */
[----:B------:R-:W-:Y:S01]  /*6710*/  FMUL R29, R29, R0 ;  /* 0x000000001d1d7220 */ /* 0x000fe20000400000 */
[----:B------:R-:W-:Y:S01]  /*6720*/  FMUL R0, R11, 0.5 ;  /* 0x3f0000000b007820 */ /* 0x000fe20000400000 */
[----:B------:R-:W-:Y:S01]  /*6730*/  FADD R6, R6, 1 ;  /* 0x3f80000006067421 */ /* 0x000fe20000000000 */
[----:B------:R-:W-:Y:S01]  /*6740*/  @P4 LOP3.LUT R12, R3, 0x80000000, R62, 0xb8, !PT ;  /* 0x80000000030c4812 */ /* 0x000fe200078eb83e */
[----:B------:R-:W-:Y:S01]  /*6750*/  FMUL R3, R8, 0.5 ;  /* 0x3f00000008037820 */ /* 0x000fe20000400000 */
[----:B------:R-:W-:Y:S01]  /*6760*/  FMUL R0, R39, R0 ;  /* 0x0000000027007220 */ /* 0x000fe20000400000 */
[----:B---3--:R-:W-:-:S02]  /*6770*/  @P5 FADD R5, -R5, 1 ;  /* 0x3f80000005055421 */ /* 0x008fc40000000100 */
[----:B------:R-:W-:Y:S01]  /*6780*/  FMUL R28, R28, R3 ;  /* 0x000000031c1c7220 */ /* 0x000fe20000400000 */
[----:B------:R-:W-:Y:S01]  /*6790*/  FMUL R3, R10, 0.5 ;  /* 0x3f0000000a037820 */ /* 0x000fe20000400000 */
[----:B------:R-:W-:Y:S01]  /*67a0*/  FADD R12, R12, 1 ;  /* 0x3f8000000c0c7421 */ /* 0x000fe20000000000 */
[----:B------:R-:W-:Y:S01]  /*67b0*/  @P5 LOP3.LUT R20, R5, 0x80000000, R64, 0xb8, !PT ;  /* 0x8000000005145812 */ /* 0x000fe200078eb840 */
[----:B------:R-:W-:Y:S01]  /*67c0*/  FMUL R5, R49, 0.5 ;  /* 0x3f00000031057820 */ /* 0x000fe20000400000 */
[----:B------:R-:W-:Y:S01]  /*67d0*/  FMUL R32, R32, R3 ;  /* 0x0000000320207220 */ /* 0x000fe20000400000 */
[----:B------:R-:W-:Y:S01]  /*67e0*/  FMUL R3, R47, 0.5 ;  /* 0x3f0000002f037820 */ /* 0x000fe20000400000 */
[----:B------:R-:W-:Y:S01]  /*67f0*/  FMUL R10, R12, R7 ;  /* 0x000000070c0a7220 */ /* 0x000fe20000400000 */
[----:B------:R-:W-:Y:S01]  /*6800*/  FMUL R44, R44, R5 ;  /* 0x000000052c2c7220 */ /* 0x000fe20000400000 */
[----:B------:R-:W-:Y:S01]  /*6810*/  FMUL R5, R53, 0.5 ;  /* 0x3f00000035057820 */ /* 0x000fe20000400000 */
[----:B------:R-:W-:Y:S01]  /*6820*/  FMUL R13, R40, R3 ;  /* 0x00000003280d7220 */ /* 0x000fe20000400000 */
[----:B------:R-:W-:Y:S01]  /*6830*/  FMUL R3, R51, 0.5 ;  /* 0x3f00000033037820 */ /* 0x000fe20000400000 */
[----:B------:R-:W-:Y:S01]  /*6840*/  FADD R20, R20, 1 ;  /* 0x3f80000014147421 */ /* 0x000fe20000000000 */
[----:B------:R-:W-:Y:S01]  /*6850*/  FMUL R8, R6, R5 ;  /* 0x0000000506087220 */ /* 0x000fe20000400000 */
[----:B------:R-:W-:Y:S01]  /*6860*/  F2FP.F16.F32.PACK_AB R5, R29, R28 ;  /* 0x0000001c1d05723e */ /* 0x000fe200000000ff */
[----:B------:R-:W-:Y:S01]  /*6870*/  FMUL R3, R48, R3 ;  /* 0x0000000330037220 */ /* 0x000fe20000400000 */
[----:B------:R-:W-:Y:S01]  /*6880*/  FMUL R9, R20, R9 ;  /* 0x0000000914097220 */ /* 0x000fe20000400000 */
[----:B------:R-:W-:-:S02]  /*6890*/  F2FP.F16.F32.PACK_AB R6, R33, R32 ;  /* 0x000000202106723e */ /* 0x000fc400000000ff */
[----:B------:R-:W-:Y:S02]  /*68a0*/  F2FP.F16.F32.PACK_AB R7, R38, R31 ;  /* 0x0000001f2607723e */ /* 0x000fe400000000ff */
[----:B------:R-:W-:Y:S02]  /*68b0*/  F2FP.F16.F32.PACK_AB R12, R0, R37 ;  /* 0x00000025000c723e */ /* 0x000fe400000000ff */
[----:B------:R-:W-:Y:S01]  /*68c0*/  F2FP.F16.F32.PACK_AB R13, R44, R13 ;  /* 0x0000000d2c0d723e */ /* 0x000fe200000000ff */
[----:B------:R1:W-:Y:S01]  /*68d0*/  STSM.16.M88.4 [R36+0x200], R4 ;  /* 0x0002000424007844 */ /* 0x0003e20000000200 */
[----:B------:R-:W-:Y:S02]  /*68e0*/  F2FP.F16.F32.PACK_AB R14, R8, R3 ;  /* 0x00000003080e723e */ /* 0x000fe400000000ff */
[----:B------:R-:W-:-:S05]  /*68f0*/  F2FP.F16.F32.PACK_AB R15, R9, R10 ;  /* 0x0000000a090f723e */ /* 0x000fca00000000ff */
        /* <DEDUP_REMOVED lines=12> */
[----:B------:R-:W-:Y:S02]  /*69c0*/  UIADD3 UR4, UR4, 0x200, URZ ;  /* 0x0000020004047890 */ /* 0x000fe4000fffe03f */
[----:B------:R-:W-:Y:S01]  /*69d0*/  UIADD3.X UR11, URZ, UR55, URZ, UP0, !UPT ;  /* 0x000000373f0b7290 */ /* 0x000fe200087fe43f */
[----:B------:R-:W-:Y:S01]  /*69e0*/  UMOV UR6, UR46 ;  /* 0x0000002e00067c82 */ /* 0x000fe20008000000 */
[----:B------:R-:W-:-:S07]  /*69f0*/  UMOV UR7, UR47 ;  /* 0x0000002f00077c82 */ /* 0x000fce0008000000 */
[----:B------:R2:W-:Y:S01]  /*6a00*/  UTMASTG.3D [UR4], [UR10] ;  /* 0x000000040a0073b5 */ /* 0x0005e20008010000 */
[----:B------:R0:W-:Y:S01]  /*6a10*/  UTMACMDFLUSH ;  /* 0x00000000000079b7 */ /* 0x0001e20000000000 */
[----:B--2---:R-:W-:-:S04]  /*6a20*/  DEPBAR.LE SB0, 0x1 ;  /* 0x000080400000791a */ /* 0x004fc80000000000 */
.L_x_66:
[----:B------:R-:W-:Y:S05]  /*6a30*/  BSYNC B0 ;  /* 0x0000000000007941 */ /* 0x000fea0003800000 */
.L_x_65:
[----:B------:R-:W-:Y:S06]  /*6a40*/  BAR.SYNC.DEFER_BLOCKING 0x1, 0x100 ;  /* 0x0044000000007b1d */ /* 0x000fec0000010000 */
[----:B------:R-:W-:Y:S04]  /*6a50*/  BSSY B0, `(.L_x_67) ;  /* 0x0000009000007945 */ /* 0x000fe80003800000 */
[----:B------:R-:W-:Y:S05]  /*6a60*/  @P0 BRA `(.L_x_68) ;  /* 0x00000000001c0947 */ /* 0x000fea0003800000 */
[----:B------:R-:W-:-:S13]  /*6a70*/  ISETP.NE.AND P0, PT, R74, 0x3, PT ;  /* 0x000000034a00780c */ /* 0x000fda0003f05270 */
[----:B------:R-:W-:Y:S05]  /*6a80*/  @!P0 BRA `(.L_x_69) ;  /* 0x0000000000048947 */ /* 0x000fea0003800000 */
[----:B------:R-:W-:Y:S01]  /*6a90*/  BPT.TRAP 0x1 ;  /* 0x000000040000795c */ /* 0x000fe20000300000 */
.L_x_69:
[----:B------:R-:W-:-:S04]  /*6aa0*/  ULEA UR4, UR38, UR51, 0x3 ;  /* 0x0000003326047291 */ /* 0x000fc8000f8e183f */
[----:B------:R-:W-:-:S04]  /*6ab0*/  UIADD3 UR4, UR4, 0x98, URZ ;  /* 0x0000009804047890 */ /* 0x000fc8000fffe03f */
[----:B------:R-:W-:-:S09]  /*6ac0*/  UPRMT UR4, UR50, 0x654, UR4 ;  /* 0x0000065432047896 */ /* 0x000fd20008000004 */
[----:B------:R-:W-:Y:S03]  /*6ad0*/  SYNCS.ARRIVE.TRANS64.RED.A1T0 RZ, [UR4], RZ ;  /* 0x000000ffffff79a7 */ /* 0x000fe60008100404 */
.L_x_68:
[----:B------:R-:W-:Y:S05]  /*6ae0*/  BSYNC B0 ;  /* 0x0000000000007941 */ /* 0x000fea0003800000 */
.L_x_67:
[----:B------:R-:W-:Y:S01]  /*6af0*/  IADD3 R16, P0, R16, UR36, RZ ;  /* 0x0000002410107c10 */ /* 0x000fe2000ff1e0ff */
[----:B------:R-:W-:Y:S01]  /*6b00*/  ULDC.64 UR4, c[0x0][0x8f8] ;  /* 0x00023e0000047ab9 */ /* 0x000fe20000000a00 */
[----:B------:R-:W-:Y:S01]  /*6b10*/  UIADD3 UR38, UR38, 0x1, URZ ;  /* 0x0000000126267890 */ /* 0x000fe2000fffe03f */
[----:B------:R-:W-:Y:S01]  /*6b20*/  PRMT R0, RZ, 0x7610, R0 ;  /* 0x00007610ff007816 */ /* 0x000fe20000000000 */
[----:B------:R-:W-:Y:S01]  /*6b30*/  UMOV UR47, 0xffffffff ;  /* 0xffffffff002f7882 */ /* 0x000fe20000000000 */
[----:B------:R-:W-:Y:S01]  /*6b40*/  IADD3.X R17, R17, UR41, RZ, P0, !PT ;  /* 0x0000002911117c10 */ /* 0x000fe200087fe4ff */
[----:B------:R-:W-:Y:S01]  /*6b50*/  UISETP.NE.AND UP0, UPT, UR38, 0x3, UPT ;  /* 0x000000032600788c */ /* 0x000fe2000bf05270 */
[----:B------:R-:W-:Y:S01]  /*6b60*/  ISETP.GE.U32.AND P0, PT, R16, UR4, PT ;  /* 0x0000000410007c0c */ /* 0x000fe2000bf06070 */
[----:B------:R-:W-:Y:S01]  /*6b70*/  IMAD.MOV.U32 R60, RZ, RZ, -0x1 ;  /* 0xffffffffff3c7424 */ /* 0x000fe200078e00ff */
[----:B------:R-:W-:Y:S01]  /*6b80*/  MOV R23, 0xffffffff ;  /* 0xffffffff00177802 */ /* 0x000fe20000000f00 */
[----:B------:R-:W-:Y:S01]  /*6b90*/  USEL UR38, UR38, URZ, UP0 ;  /* 0x0000003f26267287 */ /* 0x000fe20008000000 */
[----:B------:R-:W-:-:S13]  /*6ba0*/  ISETP.GE.U32.AND.EX P0, PT, R17, UR5, PT, P0 ;  /* 0x0000000511007c0c */ /* 0x000fda000bf06100 */
[----:B------:R-:W-:Y:S05]  /*6bb0*/  @P0 BRA `(.L_x_70) ;  /* 0x0000000400680947 */ /* 0x000fea0003800000 */
[----:B-1----:R-:W1:Y:S01]  /*6bc0*/  S2R R12, SR_CTAID.X ;  /* 0x00000000000c7919 */ /* 0x002e620000002500 */
[----:B------:R-:W2:Y:S01]  /*6bd0*/  LDC.64 R10, c[0x0][0x8d0] ;  /* 0x00023400ff0a7b82 */ /* 0x000ea20000000a00 */
[----:B------:R-:W-:Y:S01]  /*6be0*/  ULDC UR4, c[0x0][0x150] ;  /* 0x0000540000047ab9 */ /* 0x000fe20000000800 */
[----:B------:R-:W-:Y:S01]  /*6bf0*/  IMAD.MOV.U32 R8, RZ, RZ, R16 ;  /* 0x000000ffff087224 */ /* 0x000fe200078e0010 */
[----:B------:R-:W3:Y:S01]  /*6c00*/  S2R R26, SR_CTAID.Y ;  /* 0x00000000001a7919 */ /* 0x000ee20000002600 */
[----:B------:R-:W-:-:S04]  /*6c10*/  IMAD.MOV.U32 R9, RZ, RZ, R17 ;  /* 0x000000ffff097224 */ /* 0x000fc800078e0011 */
[----:B------:R-:W4:Y:S08]  /*6c20*/  LDC R25, c[0x0][0x144] ;  /* 0x00005100ff197b82 */ /* 0x000f300000000800 */
[----:B------:R-:W3:Y:S08]  /*6c30*/  LDC R0, c[0x0][0x8d8] ;  /* 0x00023600ff007b82 */ /* 0x000ef00000000800 */
[----:B------:R-:W3:Y:S01]  /*6c40*/  LDC.64 R14, c[0x0][0x8c8] ;  /* 0x00023200ff0e7b82 */ /* 0x000ee20000000a00 */
[----:B--2---:R-:W-:-:S04]  /*6c50*/  ISETP.NE.U32.AND P0, PT, R10, RZ, PT ;  /* 0x000000ff0a00720c */ /* 0x004fc80003f05070 */
[----:B------:R-:W-:Y:S02]  /*6c60*/  ISETP.NE.AND.EX P0, PT, R11, RZ, PT, P0 ;  /* 0x000000ff0b00720c */ /* 0x000fe40003f05300 */
[----:B-1----:R-:W-:-:S05]  /*6c70*/  I2FP.F32.U32 R3, R12 ;  /* 0x0000000c00037245 */ /* 0x002fca0000201000 */
[----:B------:R-:W-:-:S04]  /*6c80*/  FMUL R3, R3, UR4 ;  /* 0x0000000403037c20 */ /* 0x000fc80008400000 */
[----:B------:R1:W2:Y:S02]  /*6c90*/  F2I.U32.TRUNC.NTZ R23, R3 ;  /* 0x0000000300177305 */ /* 0x0002a4000020f000 */
[----:B----4-:R-:W-:Y:S05]  /*6ca0*/  @!P0 BRA `(.L_x_71) ;  /* 0x0000000000288947 */ /* 0x010fea0003800000 */
[----:B-1----:R-:W1:Y:S02]  /*6cb0*/  LDC R3, c[0x0][0x8dc] ;  /* 0x00023700ff037b82 */ /* 0x002e640000000800 */
        /* <DEDUP_REMOVED lines=9> */
.L_x_71:
[----:B------:R-:W4:Y:S01]  /*6d50*/  LDC.64 R20, c[0x0][0x8e8] ;  /* 0x00023a00ff147b82 */ /* 0x000f220000000a00 */
[-C--:B---3--:R-:W-:Y:S01]  /*6d60*/  SHF.R.U64 R32, R8, R0.reuse, R9 ;  /* 0x0000000008207219 */ /* 0x088fe20000001209 */
[----:B--2---:R-:W-:Y:S01]  /*6d70*/  IMAD.MOV R23, RZ, RZ, -R23 ;  /* 0x000000ffff177224 */ /* 0x004fe200078e0a17 */
[----:B------:R-:W-:Y:S01]  /*6d80*/  SHF.R.U32.HI R0, RZ, R0, R9 ;  /* 0x00000000ff007219 */ /* 0x000fe20000011609 */
[----:B------:R-:W-:Y:S01]  /*6d90*/  ULDC UR4, c[0x0][0x154] ;  /* 0x0000550000047ab9 */ /* 0x000fe20000000800 */
[----:B-1----:R-:W-:Y:S01]  /*6da0*/  IADD3 R3, P0, RZ, -R32, RZ ;  /* 0x80000020ff037210 */ /* 0x002fe20007f1e0ff */
[----:B------:R-:W-:Y:S02]  /*6db0*/  IMAD R28, R25, R23, R12 ;  /* 0x00000017191c7224 */ /* 0x000fe400078e020c */
[----:B------:R-:W1:Y:S01]  /*6dc0*/  LDC R6, c[0x0][0x8c0] ;  /* 0x00023000ff067b82 */ /* 0x000e620000000800 */
[----:B------:R-:W-:Y:S02]  /*6dd0*/  IMAD.MOV.U32 R7, RZ, RZ, 0x1 ;  /* 0x00000001ff077424 */ /* 0x000fe400078e00ff */
[----:B------:R-:W-:-:S04]  /*6de0*/  IMAD.X R5, RZ, RZ, ~R0, P0 ;  /* 0x000000ffff057224 */ /* 0x000fc800000e0e00 */
[-C--:B------:R-:W-:Y:S01]  /*6df0*/  IMAD R0, R5, R14.reuse, RZ ;  /* 0x0000000e05007224 */ /* 0x080fe200078e02ff */
[----:B------:R-:W2:Y:S01]  /*6e00*/  LDC R8, c[0x0][0x8b0] ;  /* 0x00022c00ff087b82 */ /* 0x000ea20000000800 */
[----:B------:R-:W-:-:S04]  /*6e10*/  IMAD.WIDE.U32 R4, R3, R14, R16 ;  /* 0x0000000e03047225 */ /* 0x000fc800078e0010 */
[----:B------:R-:W-:Y:S01]  /*6e20*/  IMAD R3, R3, R15, R0 ;  /* 0x0000000f03037224 */ /* 0x000fe200078e0200 */
[----:B------:R-:W-:Y:S02]  /*6e30*/  I2FP.F32.U32 R0, R26 ;  /* 0x0000001a00007245 */ /* 0x000fe40000201000 */
[----:B------:R-:W3:Y:S01]  /*6e40*/  LDC R30, c[0x0][0x900] ;  /* 0x00024000ff1e7b82 */ /* 0x000ee20000000800 */
[----:B------:R-:W-:Y:S01]  /*6e50*/  IMAD.IADD R3, R5, 0x1, R3 ;  /* 0x0000000105037824 */ /* 0x000fe200078e0203 */
[----:B----4-:R-:W-:Y:S01]  /*6e60*/  ISETP.NE.U32.AND P0, PT, R20, RZ, PT ;  /* 0x000000ff1400720c */ /* 0x010fe20003f05070 */
[----:B------:R-:W-:Y:S01]  /*6e70*/  FMUL R0, R0, UR4 ;  /* 0x0000000400007c20 */ /* 0x000fe20008400000 */
[----:B------:R-:W-:Y:S02]  /*6e80*/  IMAD.MOV.U32 R5, RZ, RZ, -0x1 ;  /* 0xffffffffff057424 */ /* 0x000fe400078e00ff */
[----:B------:R-:W-:Y:S01]  /*6e90*/  ISETP.NE.AND.EX P0, PT, R21, RZ, PT, P0 ;  /* 0x000000ff1500720c */ /* 0x000fe20003f05300 */
[----:B------:R4:W3:Y:S01]  /*6ea0*/  F2I.U32.TRUNC.NTZ R13, R0 ;  /* 0x00000000000d7305 */ /* 0x0008e2000020f000 */
[----:B------:R-:W4:Y:S01]  /*6eb0*/  LDC R15, c[0x0][0x148] ;  /* 0x00005200ff0f7b82 */ /* 0x000f220000000800 */
[----:B-1----:R-:W-:-:S02]  /*6ec0*/  SHF.R.U64 R12, R4, R6, R3 ;  /* 0x00000006040c7219 */ /* 0x002fc40000001203 */
[----:B------:R-:W-:-:S05]  /*6ed0*/  SHF.R.U32.HI R3, RZ, R6, R3 ;  /* 0x00000006ff037219 */ /* 0x000fca0000011603 */
[----:B------:R-:W1:Y:S01]  /*6ee0*/  LDC R25, c[0x0][0x8a8] ;  /* 0x00022a00ff197b82 */ /* 0x000e620000000800 */
[-CC-:B--2---:R-:W-:Y:S02]  /*6ef0*/  SHF.R.U64 R10, R12, R8.reuse, R3.reuse ;  /* 0x000000080c0a7219 */ /* 0x184fe40000001203 */
[----:B------:R-:W-:-:S05]  /*6f00*/  SHF.R.U32.HI R3, RZ, R8, R3 ;  /* 0x00000008ff037219 */ /* 0x000fca0000011603 */
[----:B------:R-:W2:Y:S01]  /*6f10*/  LDC R27, c[0x0][0x8f0] ;  /* 0x00023c00ff1b7b82 */ /* 0x000ea20000000800 */
[-C--:B---3--:R-:W-:Y:S02]  /*6f20*/  SHF.L.U32 R4, R5, R30.reuse, RZ ;  /* 0x0000001e05047219 */ /* 0x088fe400000006ff */
[-CC-:B------:R-:W-:Y:S02]  /*6f30*/  SHF.R.U64 R14, R10, R30.reuse, R3.reuse ;  /* 0x0000001e0a0e7219 */ /* 0x180fe40000001203 */
[----:B------:R-:W-:Y:S02]  /*6f40*/  SHF.R.U32.HI R5, RZ, R30, R3 ;  /* 0x0000001eff057219 */ /* 0x000fe40000011603 */
[----:B------:R-:W-:Y:S01]  /*6f50*/  LOP3.LUT R23, RZ, R4, RZ, 0x33, !PT ;  /* 0x00000004ff177212 */ /* 0x000fe200078e33ff */
[----:B------:R-:W3:Y:S01]  /*6f60*/  LDC R29, c[0x0][0x8e0] ;  /* 0x00023800ff1d7b82 */ /* 0x000ee20000000800 */
[----:B------:R-:W-:Y:S02]  /*6f70*/  SHF.L.U32 R30, R7, R30, RZ ;  /* 0x0000001e071e7219 */ /* 0x000fe400000006ff */
[----:B------:R-:W-:-:S05]  /*6f80*/  MOV R4, R14 ;  /* 0x0000000e00047202 */ /* 0x000fca0000000f00 */
[----:B------:R-:W1:Y:S01]  /*6f90*/  LDC R31, c[0x0][0x8b8] ;  /* 0x00022e00ff1f7b82 */ /* 0x000e620000000800 */
        /* <DEDUP_REMOVED lines=11> */
.L_x_72:
[----:B------:R-:W-:Y:S01]  /*7050*/  ISETP.NE.AND P0, PT, R2, 0x1, PT ;  /* 0x000000010200780c */ /* 0x000fe20003f05270 */
[----:B------:R-:W-:Y:S01]  /*7060*/  IMAD.MOV R13, RZ, RZ, -R13 ;  /* 0x000000ffff0d7224 */ /* 0x000fe200078e0a0d */
[----:B--2-4-:R-:W-:Y:S01]  /*7070*/  SHF.R.U64 R0, R4, R27, R5 ;  /* 0x0000001b04007219 */ /* 0x014fe20000001205 */
[----:B-1----:R-:W-:Y:S01]  /*7080*/  VIADD R5, R25, 0xffffffff ;  /* 0xffffffff19057836 */ /* 0x002fe20000000000 */
[----:B------:R-:W-:Y:S02]  /*7090*/  LOP3.LUT R23, R10, R23, RZ, 0xc0, !PT ;  /* 0x000000170a177212 */ /* 0x000fe400078ec0ff */
[----:B------:R-:W-:Y:S01]  /*70a0*/  R2UR UR47, R32 ;  /* 0x00000000202f72ca */ /* 0x000fe200000e0000 */
[----:B------:R-:W-:Y:S01]  /*70b0*/  IMAD.MOV R3, RZ, RZ, -R0 ;  /* 0x000000ffff037224 */ /* 0x000fe200078e0a00 */
[----:B------:R-:W-:Y:S01]  /*70c0*/  LOP3.LUT R5, R12, R5, RZ, 0xc0, !PT ;  /* 0x000000050c057212 */ /* 0x000fe200078ec0ff */
[----:B------:R-:W-:Y:S02]  /*70d0*/  IMAD R23, R30, R0, R23 ;  /* 0x000000001e177224 */ /* 0x000fe400078e0217 */
[----:B---3--:R-:W-:-:S02]  /*70e0*/  IMAD R0, R3, R29, R14 ;  /* 0x0000001d03007224 */ /* 0x008fc400078e020e */
[----:B------:R-:W-:Y:S02]  /*70f0*/  @P0 IMAD R28, R15, R13, R26 ;  /* 0x0000000d0f1c0224 */ /* 0x000fe400078e021a */
[----:B------:R-:W-:Y:S02]  /*7100*/  IMAD R0, R0, R25, R5 ;  /* 0x0000001900007224 */ /* 0x000fe400078e0205 */
[----:B------:R-:W-:Y:S02]  /*7110*/  IMAD R23, R23, R31, R28 ;  /* 0x0000001f17177224 */ /* 0x000fe400078e021c */
[----:B------:R-:W-:-:S03]  /*7120*/  IMAD.MOV.U32 R3, RZ, RZ, 0x1 ;  /* 0x00000001ff037424 */ /* 0x000fc600078e00ff */
[----:B------:R-:W-:Y:S02]  /*7130*/  SEL R60, R0, R23, !P0 ;  /* 0x00000017003c7207 */ /* 0x000fe40004000000 */
[----:B------:R-:W-:Y:S02]  /*7140*/  SEL R23, R23, R0, !P0 ;  /* 0x0000000017177207 */ /* 0x000fe40004000000 */
[----:B------:R-:W-:-:S07]  /*7150*/  PRMT R0, R3, 0x7610, R0 ;  /* 0x0000761003007816 */ /* 0x000fce0000000000 */
.L_x_70:
[----:B------:R-:W-:Y:S01]  /*7160*/  R2UR UR40, R24 ;  /* 0x00000000182872ca */ /* 0x000fe200000e0000 */
[----:B------:R-:W-:Y:S01]  /*7170*/  UIADD3 UR43, UR9, 0x1, URZ ;  /* 0x00000001092b7890 */ /* 0x000fe2000fffe03f */
[----:B------:R-:W-:Y:S01]  /*7180*/  LOP3.LUT P0, RZ, R0, 0xff, RZ, 0xc0, !PT ;  /* 0x000000ff00ff7812 */ /* 0x000fe2000780c0ff */
[----:B------:R-:W-:Y:S02]  /*7190*/  UIADD3 UR39, UR39, 0x2, URZ ;  /* 0x0000000227277890 */ /* 0x000fe4000fffe03f */
[----:B------:R-:W-:-:S04]  /*71a0*/  UISETP.NE.AND UP0, UPT, UR43, 0x3, UPT ;  /* 0x000000032b00788c */ /* 0x000fc8000bf05270 */
[----:B------:R-:W-:Y:S02]  /*71b0*/  USEL UR48, URZ, 0x1, UP0 ;  /* 0x000000013f307887 */ /* 0x000fe40008000000 */
[----:B------:R-:W-:Y:S02]  /*71c0*/  USEL UR43, UR43, URZ, UP0 ;  /* 0x0000003f2b2b7287 */ /* 0x000fe40008000000 */
[----:B------:R-:W-:Y:S02]  /*71d0*/  ULOP3.LUT UR40, UR40, 0x7, URZ, 0xc0, !UPT ;  /* 0x0000000728287892 */ /* 0x000fe4000f8ec03f */
[----:B------:R-:W-:Y:S01]  /*71e0*/  ULOP3.LUT UR48, UR8, UR48, URZ, 0x3c, !UPT ;  /* 0x0000003008307292 */ /* 0x000fe2000f8e3c3f */
[----:B------:R-:W-:Y:S11]  /*71f0*/  @P0 BRA `(.L_x_73) ;  /* 0xffffffa000b80947 */ /* 0x000ff6000383ffff */
[----:B------:R-:W-:-:S13]  /*7200*/  PLOP3.LUT P0, PT, PT, PT, PT, 0x8, 0x0 ;  /* 0x000000000000781c */ /* 0x000fda0003f0e170 */
.L_x_19:
[----:B------:R-:W-:Y:S05]  /*7210*/  @P0 BRA `(.L_x_11) ;  /* 0x0000002800e80947 */ /* 0x000fea0003800000 */
[----:B------:R-:W-:Y:S01]  /*7220*/  ULDC.64 UR6, c[0x0][0x588] ;  /* 0x0001620000067ab9 */ /* 0x000fe20000000a00 */
[----:B------:R-:W-:Y:S01]  /*7230*/  ISETP.NE.AND.EX P1, PT, R79, RZ, PT, P1 ;  /* 0x000000ff4f00720c */ /* 0x000fe20003f25310 */
[----:B------:R-:W-:-:S04]  /*7240*/  DEPBAR.LE SB0, 0x0 ;  /* 0x000080000000791a */ /* 0x000fc80000000000 */
[----:B------:R-:W-:Y:S01]  /*7250*/  ISETP.NE.U32.AND P0, PT, RZ, UR6, PT ;  /* 0x00000006ff007c0c */ /* 0x000fe2000bf05070 */
[----:B------:R-:W-:Y:S03]  /*7260*/  BSSY B0, `(.L_x_74) ;  /* 0x0000014000007945 */ /* 0x000fe60003800000 */
[----:B------:R-:W-:-:S13]  /*7270*/  ISETP.NE.AND.EX P0, PT, RZ, UR7, PT, P0 ;  /* 0x00000007ff007c0c */ /* 0x000fda000bf05300 */
[----:B------:R-:W-:Y:S05]  /*7280*/  @P0 BRA P1, `(.L_x_75) ;  /* 0x0000000000440947 */ /* 0x000fea0000800000 */
[----:B------:R-:W-:-:S04]  /*7290*/  ISETP.NE.U32.AND P0, PT, R77, RZ, PT ;  /* 0x000000ff4d00720c */ /* 0x000fc80003f05070 */
[----:B------:R-:W-:-:S13]  /*72a0*/  ISETP.NE.AND.EX P0, PT, R79, RZ, PT, P0 ;  /* 0x000000ff4f00720c */ /* 0x000fda0003f05300 */
[----:B------:R-:W-:Y:S05]  /*72b0*/  @!P0 BRA `(.L_x_76) ;  /* 0x00000000002c8947 */ /* 0x000fea0003800000 */
[----:B------:R-:W-:-:S13]  /*72c0*/  LOP3.LUT P0, RZ, R56, 0xff, RZ, 0xc0, !PT ;  /* 0x000000ff38ff7812 */ /* 0x000fda000780c0ff */
[----:B------:R-:W-:Y:S05]  /*72d0*/  @!P0 BRA `(.L_x_77) ;  /* 0x0000000000108947 */ /* 0x000fea0003800000 */
[----:B-----5:R-:W-:-:S13]  /*72e0*/  FSETP.NEU.AND P0, PT, R58, RZ, PT ;  /* 0x000000ff3a00720b */ /* 0x020fda0003f0d000 */
[----:B------:R-:W-:Y:S05]  /*72f0*/  @!P0 BREAK B0 ;  /* 0x0000000000008942 */ /* 0x000fea0003800000 */
[----:B------:R-:W-:Y:S05]  /*7300*/  @P0 BRA `(.L_x_75) ;  /* 0x0000000000240947 */ /* 0x000fea0003800000 */
[----:B------:R-:W-:Y:S05]  /*7310*/  BRA `(.L_x_11) ;  /* 0x0000002800a87947 */ /* 0x000fea0003800000 */
.L_x_77:
[----:B------:R-:W-:-:S04]  /*7320*/  ISETP.NE.U32.AND P0, PT, RZ, UR6, PT ;  /* 0x00000006ff007c0c */ /* 0x000fc8000bf05070 */
[----:B------:R-:W-:-:S13]  /*7330*/  ISETP.NE.AND.EX P0, PT, RZ, UR7, PT, P0 ;  /* 0x00000007ff007c0c */ /* 0x000fda000bf05300 */
[----:B------:R-:W-:Y:S05]  /*7340*/  @!P0 BREAK B0 ;  /* 0x0000000000008942 */ /* 0x000fea0003800000 */
[----:B------:R-:W-:Y:S05]  /*7350*/  @P0 BRA `(.L_x_75) ;  /* 0x0000000000100947 */ /* 0x000fea0003800000 */
[----:B------:R-:W-:Y:S05]  /*7360*/  BRA `(.L_x_11) ;  /* 0x0000002800947947 */ /* 0x000fea0003800000 */
.L_x_76:
[----:B-----5:R-:W-:-:S13]  /*7370*/  FSETP.NEU.AND P0, PT, R58, RZ, PT ;  /* 0x000000ff3a00720b */ /* 0x020fda0003f0d000 */
[----:B------:R-:W-:Y:S05]  /*7380*/  @!P0 BREAK B0 ;  /* 0x0000000000008942 */ /* 0x000fea0003800000 */
[----:B------:R-:W-:Y:S05]  /*7390*/  @!P0 BRA `(.L_x_11) ;  /* 0x0000002800888947 */ /* 0x000fea0003800000 */
.L_x_75:
[----:B------:R-:W-:Y:S05]  /*73a0*/  BSYNC B0 ;  /* 0x0000000000007941 */ /* 0x000fea0003800000 */
.L_x_74:
[----:B------:R-:W-:-:S04]  /*73b0*/  LOP3.LUT R19, R19, 0x1, RZ, 0xfc, !PT ;  /* 0x0000000113137812 */ /* 0x000fc800078efcff */
[----:B------:R-:W-:-:S13]  /*73c0*/  ISETP.NE.AND P0, PT, R19, 0x3, PT ;  /* 0x000000031300780c */ /* 0x000fda0003f05270 */
[----:B------:R-:W-:Y:S05]  /*73d0*/  @!P0 BRA `(.L_x_78) ;  /* 0x0000000000048947 */ /* 0x000fea0003800000 */
[----:B------:R-:W-:Y:S01]  /*73e0*/  BPT.TRAP 0x1 ;  /* 0x000000040000795c */ /* 0x000fe20000300000 */
.L_x_78:
[----:B------:R-:W3:Y:S01]  /*73f0*/  S2UR UR5, SR_CgaCtaId ;  /* 0x00000000000579c3 */ /* 0x000ee20000008800 */
[----:B------:R-:W-:Y:S02]  /*7400*/  UMOV UR4, 0x400 ;  /* 0x0000040000047882 */ /* 0x000fe40000000000 */
[----:B---3--:R-:W-:-:S04]  /*7410*/  ULEA UR4, UR5, UR4, 0x18 ;  /* 0x0000000405047291 */ /* 0x008fc8000f8ec03f */
[----:B------:R-:W-:-:S04]  /*7420*/  ULEA UR4, UR38, UR4, 0x3 ;  /* 0x0000000426047291 */ /* 0x000fc8000f8e183f */
[----:B------:R-:W-:-:S04]  /*7430*/  UIADD3 UR4, UR4, 0x98, URZ ;  /* 0x0000009804047890 */ /* 0x000fc8000fffe03f */
[----:B------:R-:W-:-:S09]  /*7440*/  UPRMT UR4, UR5, 0x654, UR4 ;  /* 0x0000065405047896 */ /* 0x000fd20008000004 */
[----:B------:R-:W-:Y:S01]  /*7450*/  SYNCS.ARRIVE.TRANS64.RED.A1T0 RZ, [UR4], RZ ;  /* 0x000000ffffff79a7 */ /* 0x000fe20008100404 */
[----:B------:R-:W-:Y:S05]  /*7460*/  BRA `(.L_x_11) ;  /* 0x0000002800547947 */ /* 0x000fea0003800000 */
.L_x_10:
[----:B------:R-:W-:Y:S01]  /*7470*/  ULDC.64 UR4, c[0x0][0x8f8] ;  /* 0x00023e0000047ab9 */ /* 0x000fe20000000a00 */
[----:B------:R-:W-:Y:S01]  /*7480*/  PRMT R10, RZ, 0x7610, R10 ;  /* 0x00007610ff0a7816 */ /* 0x000fe2000000000a */
[----:B------:R-:W-:Y:S01]  /*7490*/  IMAD.MOV.U32 R13, RZ, RZ, -0x1 ;  /* 0xffffffffff0d7424 */ /* 0x000fe200078e00ff */
[----:B------:R-:W-:Y:S01]  /*74a0*/  ISETP.GE.U32.AND P1, PT, R16, UR4, PT ;  /* 0x0000000410007c0c */ /* 0x000fe2000bf26070 */
[----:B------:R-:W-:Y:S02]  /*74b0*/  IMAD.MOV.U32 R7, RZ, RZ, -0x1 ;  /* 0xffffffffff077424 */ /* 0x000fe400078e00ff */
[----:B------:R-:W-:Y:S01]  /*74c0*/  IMAD.MOV.U32 R6, RZ, RZ, -0x1 ;  /* 0xffffffffff067424 */ /* 0x000fe200078e00ff */
[----:B------:R-:W-:-:S13]  /*74d0*/  ISETP.GE.U32.AND.EX P1, PT, R17, UR5, PT, P1 ;  /* 0x0000000511007c0c */ /* 0x000fda000bf26110 */
[----:B------:R-:W-:Y:S05]  /*74e0*/  @P1 BRA `(.L_x_79) ;  /* 0x00000004005c1947 */ /* 0x000fea0003800000 */
[----:B------:R-:W1:Y:S01]  /*74f0*/  LDC.64 R14, c[0x0][0x8d0] ;  /* 0x00023400ff0e7b82 */ /* 0x000e620000000a00 */
[----:B------:R-:W-:Y:S01]  /*7500*/  IMAD.MOV.U32 R12, RZ, RZ, R16 ;  /* 0x000000ffff0c7224 */ /* 0x000fe200078e0010 */
[----:B------:R-:W-:-:S06]  /*7510*/  MOV R13, R17 ;  /* 0x00000011000d7202 */ /* 0x000fcc0000000f00 */
        /* <DEDUP_REMOVED lines=15> */
.L_x_80:
[--C-:B------:R-:W-:Y:S01]  /*7610*/  SHF.R.U64 R14, R12, R20, R13.reuse ;  /* 0x000000140c0e7219 */ /* 0x100fe2000000120d */
[----:B------:R-:W1:Y:S01]  /*7620*/  LDC R26, c[0x0][0x8c0] ;  /* 0x00023000ff1a7b82 */ /* 0x000e620000000800 */
[----:B------:R-:W-:Y:S01]  /*7630*/  I2FP.F32.U32 R7, R8 ;  /* 0x0000000800077245 */ /* 0x000fe20000201000 */
[----:B------:R-:W-:Y:S01]  /*7640*/  ULDC UR4, c[0x0][0x150] ;  /* 0x0000540000047ab9 */ /* 0x000fe20000000800 */
[----:B------:R-:W-:Y:S02]  /*7650*/  SHF.R.U32.HI R6, RZ, R20, R13 ;  /* 0x00000014ff067219 */ /* 0x000fe4000001160d */
[----:B------:R-:W-:Y:S01]  /*7660*/  IADD3 R9, P1, RZ, -R14, RZ ;  /* 0x8000000eff097210 */ /* 0x000fe20007f3e0ff */
[----:B------:R-:W-:Y:S01]  /*7670*/  FMUL R13, R7, UR4 ;  /* 0x00000004070d7c20 */ /* 0x000fe20008400000 */
[----:B------:R-:W-:Y:S01]  /*7680*/  ULDC UR4, c[0x0][0x154] ;  /* 0x0000550000047ab9 */ /* 0x000fe20000000800 */
[----:B------:R-:W2:Y:S02]  /*7690*/  LDC.64 R28, c[0x0][0x8e8] ;  /* 0x00023a00ff1c7b82 */ /* 0x000ea40000000a00 */
[----:B------:R-:W-:-:S02]  /*76a0*/  IMAD.X R11, RZ, RZ, ~R6, P1 ;  /* 0x000000ffff0b7224 */ /* 0x000fc400008e0e06 */
[----:B------:R-:W3:Y:S01]  /*76b0*/  F2I.U32.TRUNC.NTZ R13, R13 ;  /* 0x0000000d000d7305 */ /* 0x000ee2000020f000 */
[----:B------:R-:W-:-:S03]  /*76c0*/  IMAD.WIDE.U32 R6, R9, R24, R16 ;  /* 0x0000001809067225 */ /* 0x000fc600078e0010 */
[----:B------:R-:W4:Y:S01]  /*76d0*/  LDC R15, c[0x0][0x144] ;  /* 0x00005100ff0f7b82 */ /* 0x000f220000000800 */
[----:B------:R-:W-:-:S04]  /*76e0*/  IMAD R10, R11, R24, RZ ;  /* 0x000000180b0a7224 */ /* 0x000fc800078e02ff */
[----:B------:R-:W-:Y:S02]  /*76f0*/  IMAD R9, R9, R25, R10 ;  /* 0x0000001909097224 */ /* 0x000fe400078e020a */
[----:B------:R-:W-:Y:S01]  /*7700*/  IMAD.MOV.U32 R10, RZ, RZ, -0x1 ;  /* 0xffffffffff0a7424 */ /* 0x000fe200078e00ff */
[----:B------:R-:W5:Y:S01]  /*7710*/  LDC R20, c[0x0][0x8b0] ;  /* 0x00022c00ff147b82 */ /* 0x000f620000000800 */
[----:B------:R-:W-:Y:S01]  /*7720*/  IMAD.IADD R7, R7, 0x1, R9 ;  /* 0x0000000107077824 */ /* 0x000fe200078e0209 */
[----:B------:R-:W-:-:S04]  /*7730*/  I2FP.F32.U32 R9, R3 ;  /* 0x0000000300097245 */ /* 0x000fc80000201000 */
[-C--:B-1----:R-:W-:Y:S01]  /*7740*/  SHF.R.U64 R12, R6, R26.reuse, R7 ;  /* 0x0000001a060c7219 */ /* 0x082fe20000001207 */
[----:B---3--:R-:W-:Y:S01]  /*7750*/  IMAD.MOV R6, RZ, RZ, -R13 ;  /* 0x000000ffff067224 */ /* 0x008fe200078e0a0d */
[----:B------:R-:W1:Y:S01]  /*7760*/  LDC R11, c[0x0][0x900] ;  /* 0x00024000ff0b7b82 */ /* 0x000e620000000800 */
[----:B--2---:R-:W-:Y:S01]  /*7770*/  ISETP.NE.U32.AND P1, PT, R28, RZ, PT ;  /* 0x000000ff1c00720c */ /* 0x004fe20003f25070 */
[----:B------:R-:W-:Y:S01]  /*7780*/  FMUL R9, R9, UR4 ;  /* 0x0000000409097c20 */ /* 0x000fe20008400000 */
[----:B------:R-:W-:Y:S02]  /*7790*/  SHF.R.U32.HI R7, RZ, R26, R7 ;  /* 0x0000001aff077219 */ /* 0x000fe40000011607 */
[----:B------:R-:W-:-:S03]  /*77a0*/  ISETP.NE.AND.EX P1, PT, R29, RZ, PT, P1 ;  /* 0x000000ff1d00720c */ /* 0x000fc60003f25310 */
[----:B------:R-:W2:Y:S01]  /*77b0*/  LDC R24, c[0x0][0x148] ;  /* 0x00005200ff187b82 */ /* 0x000ea20000000800 */
[----:B----4-:R-:W-:Y:S02]  /*77c0*/  IMAD R25, R15, R6, R8 ;  /* 0x000000060f197224 */ /* 0x010fe400078e0208 */
[----:B------:R-:W-:-:S05]  /*77d0*/  IMAD.MOV.U32 R8, RZ, RZ, 0x1 ;  /* 0x00000001ff087424 */ /* 0x000fca00078e00ff */
[----:B------:R-:W3:Y:S01]  /*77e0*/  LDC R23, c[0x0][0x8a8] ;  /* 0x00022a00ff177b82 */ /* 0x000ee20000000800 */
[-CC-:B-----5:R-:W-:Y:S02]  /*77f0*/  SHF.R.U64 R15, R12, R20.reuse, R7.reuse ;  /* 0x000000140c0f7219 */ /* 0x1a0fe40000001207 */
[----:B------:R-:W-:Y:S02]  /*7800*/  SHF.R.U32.HI R6, RZ, R20, R7 ;  /* 0x00000014ff067219 */ /* 0x000fe40000011607 */
[----:B------:R4:W1:Y:S03]  /*7810*/  F2I.U32.TRUNC.NTZ R20, R9 ;  /* 0x0000000900147305 */ /* 0x000866000020f000 */
[----:B------:R-:W2:Y:S01]  /*7820*/  LDC R27, c[0x0][0x8f0] ;  /* 0x00023c00ff1b7b82 */ /* 0x000ea20000000800 */
[-C--:B-1----:R-:W-:Y:S02]  /*7830*/  SHF.R.U64 R21, R15, R11.reuse, R6 ;  /* 0x0000000b0f157219 */ /* 0x082fe40000001206 */
[----:B------:R-:W-:-:S02]  /*7840*/  SHF.L.U32 R10, R10, R11, RZ ;  /* 0x0000000b0a0a7219 */ /* 0x000fc400000006ff */
[-C--:B------:R-:W-:Y:S01]  /*7850*/  SHF.R.U32.HI R7, RZ, R11.reuse, R6 ;  /* 0x0000000bff077219 */ /* 0x080fe20000011606 */
[----:B------:R-:W-:Y:S01]  /*7860*/  IMAD.MOV.U32 R6, RZ, RZ, R21 ;  /* 0x000000ffff067224 */ /* 0x000fe200078e0015 */
[----:B------:R-:W-:Y:S01]  /*7870*/  SHF.L.U32 R26, R8, R11, RZ ;  /* 0x0000000b081a7219 */ /* 0x000fe200000006ff */
[----:B------:R-:W1:Y:S01]  /*7880*/  LDC R30, c[0x0][0x8e0] ;  /* 0x00023800ff1e7b82 */ /* 0x000e620000000800 */
[----:B------:R-:W-:-:S07]  /*7890*/  LOP3.LUT R32, RZ, R10, RZ, 0x33, !PT ;  /* 0x0000000aff207212 */ /* 0x000fce00078e33ff */
[----:B------:R-:W1:Y:S01]  /*78a0*/  LDC R31, c[0x0][0x8b8] ;  /* 0x00022e00ff1f7b82 */ /* 0x000e620000000800 */
[----:B----4-:R-:W-:Y:S05]  /*78b0*/  @!P1 BRA `(.L_x_81) ;  /* 0x0000000000289947 */ /* 0x010fea0003800000 */
[----:B------:R-:W4:Y:S02]  /*78c0*/  LDC R6, c[0x0][0x8f4] ;  /* 0x00023d00ff067b82 */ /* 0x000f240000000800 */
[----:B----4-:R-:W-:-:S05]  /*78d0*/  IADD3 R11, P1, R21, R6, RZ ;  /* 0x00000006150b7210 */ /* 0x010fca0007f3e0ff */
[----:B------:R-:W-:-:S04]  /*78e0*/  IMAD.X R13, RZ, RZ, R7, P1 ;  /* 0x000000ffff0d7224 */ /* 0x000fc800008e0607 */
[----:B------:R-:W-:-:S04]  /*78f0*/  IMAD.WIDE.U32 R6, R13, R28, RZ ;  /* 0x0000001c0d067225 */ /* 0x000fc800078e00ff */
[----:B------:R-:W-:-:S04]  /*7900*/  IMAD.WIDE.U32 R8, P1, R11, R29, R6 ;  /* 0x0000001d0b087225 */ /* 0x000fc80007820006 */
[----:B------:R-:W-:Y:S01]  /*7910*/  IMAD.WIDE.U32 R6, R11, R28, RZ ;  /* 0x0000001c0b067225 */ /* 0x000fe200078e00ff */
[----:B------:R-:W-:-:S03]  /*7920*/  MOV R10, R9 ;  /* 0x00000009000a7202 */ /* 0x000fc60000000f00 */
[----:B------:R-:W-:Y:S01]  /*7930*/  IMAD.X R11, RZ, RZ, RZ, P1 ;  /* 0x000000ffff0b7224 */ /* 0x000fe200008e06ff */
[----:B------:R-:W-:-:S05]  /*7940*/  IADD3 RZ, P1, R7, R8, RZ ;  /* 0x0000000807ff7210 */ /* 0x000fca0007f3e0ff */
[----:B------:R-:W-:-:S08]  /*7950*/  IMAD.WIDE.U32.X R6, R13, R29, R10, P1 ;  /* 0x0000001d0d067225 */ /* 0x000fd000008e040a */
.L_x_81:
[----:B------:R-:W-:Y:S01]  /*7960*/  ISETP.NE.AND P1, PT, R2, 0x1, PT ;  /* 0x000000010200780c */ /* 0x000fe20003f25270 */
[----:B---3--:R-:W-:Y:S01]  /*7970*/  VIADD R9, R23, 0xffffffff ;  /* 0xffffffff17097836 */ /* 0x008fe20000000000 */
[----:B--2---:R-:W-:Y:S01]  /*7980*/  SHF.R.U64 R7, R6, R27, R7 ;  /* 0x0000001b06077219 */ /* 0x004fe20000001207 */
[----:B------:R-:W-:Y:S01]  /*7990*/  IMAD.MOV R20, RZ, RZ, -R20 ;  /* 0x000000ffff147224 */ /* 0x000fe200078e0a14 */
[----:B------:R-:W-:Y:S01]  /*79a0*/  LOP3.LUT R6, R15, R32, RZ, 0xc0, !PT ;  /* 0x000000200f067212 */ /* 0x000fe200078ec0ff */
[----:B------:R-:W-:Y:S01]  /*79b0*/  IMAD.MOV.U32 R10, RZ, RZ, 0x1 ;  /* 0x00000001ff0a7424 */ /* 0x000fe200078e00ff */
[----:B------:R-:W-:Y:S01]  /*79c0*/  LOP3.LUT R12, R12, R9, RZ, 0xc0, !PT ;  /* 0x000000090c0c7212 */ /* 0x000fe200078ec0ff */
[----:B------:R-:W-:Y:S02]  /*79d0*/  IMAD.MOV R8, RZ, RZ, -R7 ;  /* 0x000000ffff087224 */ /* 0x000fe400078e0a07 */
[----:B------:R-:W-:-:S04]  /*79e0*/  IMAD R6, R26, R7, R6 ;  /* 0x000000071a067224 */ /* 0x000fc800078e0206 */
[----:B------:R-:W-:Y:S02]  /*79f0*/  @P1 IMAD R25, R24, R20, R3 ;  /* 0x0000001418191224 */ /* 0x000fe400078e0203 */
[----:B-1----:R-:W-:Y:S02]  /*7a00*/  IMAD R3, R8, R30, R21 ;  /* 0x0000001e08037224 */ /* 0x002fe400078e0215 */
[----:B------:R-:W-:Y:S02]  /*7a10*/  IMAD R13, R6, R31, R25 ;  /* 0x0000001f060d7224 */ /* 0x000fe400078e0219 */
[----:B------:R-:W-:-:S05]  /*7a20*/  IMAD R6, R3, R23, R12 ;  /* 0x0000001703067224 */ /* 0x000fca00078e020c */
[----:B------:R-:W-:Y:S02]  /*7a30*/  SEL R7, R6, R13, !P1 ;  /* 0x0000000d06077207 */ /* 0x000fe40004800000 */
[----:B------:R-:W-:Y:S01]  /*7a40*/  SEL R13, R13, R6, !P1 ;  /* 0x000000060d0d7207 */ /* 0x000fe20004800000 */
[----:B------:R-:W-:-:S07]  /*7a50*/  IMAD.MOV.U32 R6, RZ, RZ, R14 ;  /* 0x000000ffff067224 */ /* 0x000fce00078e000e */
.L_x_79:
[----:B------:R-:W-:-:S08]  /*7a60*/  NOP ;  /* 0x0000000000007918 */ /* 0x000fd00000000000 */
[----:B------:R-:W1:-:S00]  /*7a70*/  USETMAXREG.DEALLOC.CTAPOOL 0x28 ;  /* 0x00000028000079c8 */ /* 0x000e4000080e0500 */
[----:B-1----:R-:W-:-:S13]  /*7a80*/  ISETP.NE.AND P1, PT, R0, 0x1, PT ;  /* 0x000000010000780c */ /* 0x002fda0003f25270 */
[----:B------:R-:W-:Y:S05]  /*7a90*/  @!P1 BRA `(.L_x_11) ;  /* 0x0000002000c89947 */ /* 0x000fea0003800000 */
[----:B------:R-:W-:Y:S05]  /*7aa0*/  @!P4 BRA `(.L_x_82) ;  /* 0x000000100050c947 */ /* 0x000fea0003800000 */
[----:B------:R-:W-:-:S13]  /*7ab0*/  ISETP.NE.OR P0, PT, R0, 0x2, P0 ;  /* 0x000000020000780c */ /* 0x000fda0000705670 */
[----:B------:R-:W-:Y:S05]  /*7ac0*/  @P0 BRA `(.L_x_11) ;  /* 0x0000002000bc0947 */ /* 0x000fea0003800000 */
[----:B------:R-:W-:-:S13]  /*7ad0*/  LOP3.LUT P1, RZ, R10, 0xff, RZ, 0xc0, !PT ;  /* 0x000000ff0aff7812 */ /* 0x000fda000782c0ff */
[----:B------:R-:W-:Y:S05]  /*7ae0*/  @!P1 BRA `(.L_x_83) ;  /* 0x0000000000189947 */ /* 0x000fea0003800000 */
[----:B------:R-:W-:Y:S01]  /*7af0*/  UMOV UR4, 0x400 ;  /* 0x0000040000047882 */ /* 0x000fe20000000000 */
[----:B------:R-:W-:Y:S01]  /*7b00*/  IMAD.MOV.U32 R0, RZ, RZ, RZ ;  /* 0x000000ffff007224 */ /* 0x000fe200078e00ff */
[----:B------:R-:W-:-:S04]  /*7b10*/  ULEA UR4, UR42, UR4, 0x18 ;  /* 0x000000042a047291 */ /* 0x000fc8000f8ec03f */
[----:B------:R-:W-:-:S05]  /*7b20*/  SHF.L.U32 R0, R0, 0x1f, RZ ;  /* 0x0000001f00007819 */ /* 0x000fca00000006ff */
[----:B------:R-:W1:Y:S02]  /*7b30*/  SYNCS.PHASECHK.TRANS64.TRYWAIT P0, [UR4+0xb8], R0 ;  /* 0x0000b800ff0075a7 */ /* 0x000e640008000144 */
[----:B-1----:R-:W-:Y:S05]  /*7b40*/  @!P0 BRA `(.L_x_84) ;  /* 0x0000002000f88947 */ /* 0x002fea0003800000 */
.L_x_83:
[----:B-1----:R-:W-:Y:S01]  /*7b50*/  PRMT R0, RZ, 0x7610, R0 ;  /* 0x00007610ff007816 */ /* 0x002fe20000000000 */
[----:B------:R-:W-:Y:S06]  /*7b60*/  @P3 BRA `(.L_x_85) ;  /* 0x0000000000243947 */ /* 0x000fec0003800000 */
[----:B------:R-:W-:Y:S02]  /*7b70*/  ULDC.64 UR4, c[0x0][0x588] ;  /* 0x0001620000047ab9 */ /* 0x000fe40000000a00 */
[----:B------:R-:W-:-:S04]  /*7b80*/  ISETP.NE.U32.AND P0, PT, RZ, UR4, PT ;  /* 0x00000004ff007c0c */ /* 0x000fc8000bf05070 */
[----:B------:R-:W-:-:S13]  /*7b90*/  ISETP.NE.AND.EX P0, PT, RZ, UR5, PT, P0 ;  /* 0x00000005ff007c0c */ /* 0x000fda000bf05300 */
[----:B------:R-:W-:Y:S05]  /*7ba0*/  @!P0 BRA `(.L_x_86) ;  /* 0x00000000000c8947 */ /* 0x000fea0003800000 */
[----:B------:R1:W5:Y:S01]  /*7bb0*/  LDG.E R3, desc[UR52][R4.64] ;  /* 0x0000003404037981 */ /* 0x000362000c1e1900 */
[----:B------:R-:W-:Y:S01]  /*7bc0*/  IMAD.MOV.U32 R0, RZ, RZ, 0x1 ;  /* 0x00000001ff007424 */ /* 0x000fe200078e00ff */
[----:B------:R-:W-:Y:S06]  /*7bd0*/  BRA `(.L_x_85) ;  /* 0x0000000000087947 */ /* 0x000fec0003800000 */
.L_x_86:
[----:B------:R-:W2:Y:S01]  /*7be0*/  LDC R3, c[0x0][0x580] ;  /* 0x00016000ff037b82 */ /* 0x000ea20000000800 */
[----:B------:R-:W-:-:S07]  /*7bf0*/  IMAD.MOV.U32 R0, RZ, RZ, 0x1 ;  /* 0x00000001ff007424 */ /* 0x000fce00078e00ff */
.L_x_85:
[----:B------:R-:W-:Y:S01]  /*7c00*/  UMOV UR4, URZ ;  /* 0x0000003f00047c82 */ /* 0x000fe20008000000 */
[----:B------:R-:W-:Y:S01]  /*7c10*/  IMAD.MOV.U32 R8, RZ, RZ, 0x1 ;  /* 0x00000001ff087424 */ /* 0x000fe200078e00ff */
[----:B------:R-:W-:Y:S06]  /*7c20*/  @!P1 BRA `(.L_x_87) ;  /* 0x0000000c004c9947 */ /* 0x000fec0003800000 */
[----:B------:R-:W3:Y:S01]  /*7c30*/  LDC R9, c[0x0][0x900] ;  /* 0x00024000ff097b82 */ /* 0x000ee20000000800 */
[----:B-1----:R-:W-:Y:S01]  /*7c40*/  IMAD.MOV.U32 R4, RZ, RZ, -0x1 ;  /* 0xffffffffff047424 */ /* 0x002fe200078e00ff */
[----:B------:R-:W-:Y:S01]  /*7c50*/  LOP3.LUT R10, R19, 0x2, RZ, 0xfc, !PT ;  /* 0x00000002130a7812 */ /* 0x000fe200078efcff */
[----:B------:R-:W-:Y:S01]  /*7c60*/  IMAD.MOV.U32 R8, RZ, RZ, 0x1 ;  /* 0x00000001ff087424 */ /* 0x000fe200078e00ff */
[----:B------:R-:W-:Y:S01]  /*7c70*/  ULDC.64 UR14, c[0x0][0x198] ;  /* 0x00006600000e7ab9 */ /* 0x000fe20000000a00 */
[----:B------:R-:W-:Y:S01]  /*7c80*/  UMOV UR4, URZ ;  /* 0x0000003f00047c82 */ /* 0x000fe20008000000 */
[----:B------:R-:W-:Y:S01]  /*7c90*/  ULDC.64 UR22, c[0x0][0x588] ;  /* 0x0001620000167ab9 */ /* 0x000fe20000000a00 */
[----:B------:R-:W-:Y:S01]  /*7ca0*/  ULDC.64 UR24, c[0x0][0x8f8] ;  /* 0x00023e0000187ab9 */ /* 0x000fe20000000a00 */
[----:B------:R-:W1:Y:S01]  /*7cb0*/  LDC R11, c[0x0][0x8a8] ;  /* 0x00022a00ff0b7b82 */ /* 0x000e620000000800 */
[----:B------:R-:W-:Y:S01]  /*7cc0*/  ULDC.64 UR26, c[0x0][0x590] ;  /* 0x00016400001a7ab9 */ /* 0x000fe20000000a00 */
[----:B---3--:R-:W-:-:S02]  /*7cd0*/  SHF.L.U32 R4, R4, R9, RZ ;  /* 0x0000000904047219 */ /* 0x008fc400000006ff */
[----:B------:R-:W-:Y:S02]  /*7ce0*/  SHF.L.U32 R9, R8, R9, RZ ;  /* 0x0000000908097219 */ /* 0x000fe400000006ff */
[----:B------:R-:W-:Y:S02]  /*7cf0*/  MOV R8, 0x1 ;  /* 0x0000000100087802 */ /* 0x000fe40000000f00 */
[----:B------:R-:W-:Y:S01]  /*7d00*/  LOP3.LUT R12, RZ, R4, RZ, 0x33, !PT ;  /* 0x00000004ff0c7212 */ /* 0x000fe200078e33ff */
[----:B-1----:R-:W-:-:S07]  /*7d10*/  VIADD R11, R11, 0xffffffff ;  /* 0xffffffff0b0b7836 */ /* 0x002fce0000000000 */
.L_x_107:
[----:B------:R-:W-:Y:S02]  /*7d20*/  ISETP.NE.U32.AND P0, PT, RZ, UR26, PT ;  /* 0x0000001aff007c0c */ /* 0x000fe4000bf05070 */
[----:B------:R-:W-:Y:S02]  /*7d30*/  R2UR UR19, R13 ;  /* 0x000000000d1372ca */ /* 0x000fe400000e0000 */
[----:B------:R-:W-:Y:S02]  /*7d40*/  R2UR UR18, R7 ;  /* 0x00000000071272ca */ /* 0x000fe400000e0000 */
[----:B------:R-:W-:-:S09]  /*7d50*/  ISETP.NE.AND.EX P0, PT, RZ, UR27, PT, P0 ;  /* 0x0000001bff007c0c */ /* 0x000fd2000bf05300 */
[----:B------:R-:W-:Y:S02]  /*7d60*/  USHF.L.U32 UR19, UR19, 0x7, URZ ;  /* 0x0000000713137899 */ /* 0x000fe4000800063f */
[----:B------:R-:W-:Y:S02]  /*7d70*/  USHF.L.U32 UR18, UR18, 0x6, URZ ;  /* 0x0000000612127899 */ /* 0x000fe4000800063f */
[----:B------:R-:W-:Y:S10]  /*7d80*/  @!P0 BRA `(.L_x_88) ;  /* 0x00000000002c8947 */ /* 0x000ff40003800000 */
[----:B------:R-:W-:-:S04]  /*7d90*/  ISETP.NE.U32.AND P1, PT, RZ, UR22, PT ;  /* 0x00000016ff007c0c */ /* 0x000fc8000bf25070 */
[----:B------:R-:W-:-:S13]  /*7da0*/  ISETP.NE.AND.EX P1, PT, RZ, UR23, PT, P1 ;  /* 0x00000017ff007c0c */ /* 0x000fda000bf25310 */
[----:B------:R-:W-:Y:S05]  /*7db0*/  @!P1 BRA `(.L_x_89) ;  /* 0x0000000000189947 */ /* 0x000fea0003800000 */
[----:B------:R-:W1:Y:S01]  /*7dc0*/  LDC.64 R4, c[0x0][0x588] ;  /* 0x00016200ff047b82 */ /* 0x000e620000000a00 */
[----:B--2--5:R-:W-:-:S04]  /*7dd0*/  IMAD R3, R6, UR26, RZ ;  /* 0x0000001a06037c24 */ /* 0x024fc8000f8e02ff */
[----:B-1----:R-:W-:-:S05]  /*7de0*/  IMAD.WIDE R4, R3, 0x4, R4 ;  /* 0x0000000403047825 */ /* 0x002fca00078e0204 */
[----:B------:R1:W5:Y:S01]  /*7df0*/  LDG.E R3, desc[UR52][R4.64] ;  /* 0x0000003404037981 */ /* 0x000362000c1e1900 */
[----:B------:R-:W-:Y:S01]  /*7e00*/  IMAD.MOV.U32 R0, RZ, RZ, 0x1 ;  /* 0x00000001ff007424 */ /* 0x000fe200078e00ff */
[----:B------:R-:W-:Y:S06]  /*7e10*/  BRA `(.L_x_88) ;  /* 0x0000000000087947 */ /* 0x000fec0003800000 */
.L_x_89:
[----:B--2--5:R-:W3:Y:S01]  /*7e20*/  LDC R3, c[0x0][0x580] ;  /* 0x00016000ff037b82 */ /* 0x024ee20000000800 */
[----:B------:R-:W-:-:S07]  /*7e30*/  IMAD.MOV.U32 R0, RZ, RZ, 0x1 ;  /* 0x00000001ff007424 */ /* 0x000fce00078e00ff */
.L_x_88:
[----:B------:R-:W-:Y:S05]  /*7e40*/  @!P0 BRA `(.L_x_90) ;  /* 0x00000000001c8947 */ /* 0x000fea0003800000 */
[----:B------:R-:W-:-:S13]  /*7e50*/  LOP3.LUT P2, RZ, R0, 0xff, RZ, 0xc0, !PT ;  /* 0x000000ff00ff7812 */ /* 0x000fda000784c0ff */
[----:B-1----:R-:W1:Y:S02]  /*7e60*/  @!P2 LDC.64 R4, c[0x0][0x588] ;  /* 0x00016200ff04ab82 */ /* 0x002e640000000a00 */
[----:B-1----:R-:W-:-:S04]  /*7e70*/  @!P2 ISETP.NE.U32.AND P0, PT, R4, RZ, PT ;  /* 0x000000ff0400a20c */ /* 0x002fc80003f05070 */
[----:B------:R-:W-:Y:S02]  /*7e80*/  @!P2 ISETP.NE.AND.EX P1, PT, R5, RZ, PT, P0 ;  /* 0x000000ff0500a20c */ /* 0x000fe40003f25300 */
[----:B--23-5:R-:W-:Y:S02]  /*7e90*/  @P2 FSETP.EQ.AND P0, PT, R3, RZ, PT ;  /* 0x000000ff0300220b */ /* 0x02cfe40003f02000 */
[----:B------:R-:W-:Y:S01]  /*7ea0*/  @!P2 PLOP3.LUT P0, PT, P1, PT, PT, 0x8, 0x0 ;  /* 0x000000000000a81c */ /* 0x000fe20000f0e170 */
[----:B------:R-:W-:-:S12]  /*7eb0*/  BRA `(.L_x_91) ;  /* 0x0000000000047947 */ /* 0x000fd80003800000 */
.L_x_90:
[----:B--23-5:R-:W-:-:S13]  /*7ec0*/  FSETP.EQ.AND P0, PT, R3, RZ, PT ;  /* 0x000000ff0300720b */ /* 0x02cfda0003f02000 */
.L_x_91:
[----:B------:R-:W-:Y:S02]  /*7ed0*/  ISETP.NE.AND P2, PT, R10, 0x3, PT ;  /* 0x000000030a00780c */ /* 0x000fe40003f45270 */
[----:B------:R-:W-:-:S04]  /*7ee0*/  ELECT P1, URZ, PT ;  /* 0x00000000003f782f */ /* 0x000fc80003820000 */
[----:B------:R-:W-:-:S07]  /*7ef0*/  PLOP3.LUT P0, PT, P1, P0, PT, 0x20, 0x0 ;  /* 0x000000000000781c */ /* 0x000fce0000f00470 */
[----:B------:R-:W-:Y:S06]  /*7f00*/  @!P2 BRA `(.L_x_92) ;  /* 0x000000000004a947 */ /* 0x000fec0003800000 */
[----:B------:R-:W-:Y:S01]  /*7f10*/  BPT.TRAP 0x1 ;  /* 0x000000040000795c */ /* 0x000fe20000300000 */
.L_x_92:
[----:B------:R-:W2:Y:S01]  /*7f20*/  S2UR UR42, SR_CgaCtaId ;  /* 0x00000000002a79c3 */ /* 0x000ea20000008800 */
[----:B------:R-:W-:Y:S01]  /*7f30*/  UMOV UR5, 0x400 ;  /* 0x0000040000057882 */ /* 0x000fe20000000000 */
[----:B-1----:R-:W-:Y:S01]  /*7f40*/  SHF.L.U32 R4, R8, 0x1f, RZ ;  /* 0x0000001f08047819 */ /* 0x002fe200000006ff */
[----:B--2---:R-:W-:-:S04]  /*7f50*/  ULEA UR6, UR42, UR5, 0x18 ;  /* 0x000000052a067291 */ /* 0x004fc8000f8ec03f */
[----:B------:R-:W-:-:S09]  /*7f60*/  ULEA UR5, UR4, UR6, 0x3 ;  /* 0x0000000604057291 */ /* 0x000fd2000f8e183f */
[----:B------:R-:W1:Y:S02]  /*7f70*/  SYNCS.PHASECHK.TRANS64.TRYWAIT P1, [UR5+0x98], R4 ;  /* 0x00009804ff0075a7 */ /* 0x000e640008020145 */
[----:B-1----:R-:W-:Y:S05]  /*7f80*/  @!P1 BRA `(.L_x_93) ;  /* 0x0000002000009947 */ /* 0x002fea0003800000 */
.L_x_139:
[----:B------:R-:W-:Y:S04]  /*7f90*/  BSSY B0, `(.L_x_94) ;  /* 0x000000f000007945 */ /* 0x000fe80003800000 */
[----:B------:R-:W-:Y:S05]  /*7fa0*/  @!P0 BRA `(.L_x_95) ;  /* 0x0000000000348947 */ /* 0x000fea0003800000 */
[----:B------:R-:W-:Y:S01]  /*7fb0*/  ULEA UR16, UR4, UR6, 0xd ;  /* 0x0000000604107291 */ /* 0x000fe2000f8e683f */
[----:B------:R-:W-:Y:S01]  /*7fc0*/  R2UR UR20, R6 ;  /* 0x00000000061472ca */ /* 0x000fe200000e0000 */
[----:B------:R-:W-:Y:S02]  /*7fd0*/  UIADD3 UR8, UP0, UR14, 0x3f0, URZ ;  /* 0x000003f00e087890 */ /* 0x000fe4000ff1e03f */
[----:B------:R-:W-:Y:S02]  /*7fe0*/  UIADD3 UR17, UR5, 0x80, URZ ;  /* 0x0000008005117890 */ /* 0x000fe4000fffe03f */
[----:B------:R-:W-:Y:S02]  /*7ff0*/  UIADD3 UR16, UR16, 0x200, URZ ;  /* 0x0000020010107890 */ /* 0x000fe4000fffe03f */
[----:B------:R-:W-:Y:S01]  /*8000*/  UIADD3.X UR9, URZ, UR15, URZ, UP0, !UPT ;  /* 0x0000000f3f097290 */ /* 0x000fe200087fe43f */
[----:B------:R-:W-:Y:S01]  /*8010*/  UMOV UR10, 0x0 ;  /* 0x00000000000a7882 */ /* 0x000fe20000000000 */
[----:B------:R-:W-:-:S07]  /*8020*/  UMOV UR11, 0x10000000 ;  /* 0x10000000000b7882 */ /* 0x000fce0000000000 */
[----:B------:R2:W-:Y:S02]  /*8030*/  UTMALDG.3D [UR16], [UR8], desc[UR10] ;  /* 0x00000a10080075b4 */ /* 0x0005e40008011000 */
[----:B--2---:R-:W-:Y:S05]  /*8040*/  @!P2 BRA `(.L_x_96) ;  /* 0x000000000004a947 */ /* 0x004fea0003800000 */
[----:B------:R-:W-:Y:S01]  /*8050*/  BPT.TRAP 0x1 ;  /* 0x000000040000795c */ /* 0x000fe20000300000 */
.L_x_96:
[----:B-1----:R-:W1:Y:S02]  /*8060*/  LDC R4, c[0x0][0x800] ;  /* 0x00020000ff047b82 */ /* 0x002e640000000800 */
[----:B-1----:R2:W-:Y:S02]  /*8070*/  SYNCS.ARRIVE.TRANS64.RED.A0TR RZ, [UR5+0x80], R4 ;  /* 0x00008004ffff79a7 */ /* 0x0025e40008300405 */
.L_x_95:
[----:B------:R-:W-:Y:S05]  /*8080*/  BSYNC B0 ;  /* 0x0000000000007941 */ /* 0x000fea0003800000 */
.L_x_94:
[----:B------:R-:W-:Y:S05]  /*8090*/  @!P2 BRA `(.L_x_97) ;  /* 0x000000000004a947 */ /* 0x000fea0003800000 */
[----:B------:R-:W-:Y:S01]  /*80a0*/  BPT.TRAP 0x1 ;  /* 0x000000040000795c */ /* 0x000fe20000300000 */
.L_x_97:
[----:B------:R-:W-:Y:S02]  /*80b0*/  UIADD3 UR5, UR5, 0x80, URZ ;  /* 0x0000008005057890 */ /* 0x000fe4000fffe03f */
[----:B------:R-:W-:Y:S02]  /*80c0*/  UIADD3 UR4, UR4, 0x1, URZ ;  /* 0x0000000104047890 */ /* 0x000fe4000fffe03f */
[----:B------:R-:W-:Y:S02]  /*80d0*/  UPRMT UR5, UR42, 0x654, UR5 ;  /* 0x000006542a057896 */ /* 0x000fe40008000005 */
[----:B------:R-:W-:-:S04]  /*80e0*/  UISETP.NE.AND UP0, UPT, UR4, 0x3, UPT ;  /* 0x000000030400788c */ /* 0x000fc8000bf05270 */
[----:B------:R-:W-:-:S03]  /*80f0*/  USEL UR7, URZ, 0x1, UP0 ;  /* 0x000000013f077887 */ /* 0x000fc60008000000 */
[----:B------:R-:W-:Y:S01]  /*8100*/  SYNCS.ARRIVE.TRANS64.RED.A1T0 RZ, [UR5], RZ ;  /* 0x000000ffffff79a7 */ /* 0x000fe20008100405 */
[----:B------:R-:W-:Y:S02]  /*8110*/  USEL UR5, UR4, URZ, UP0 ;  /* 0x0000003f04057287 */ /* 0x000fe40008000000 */
[----:B------:R-:W-:Y:S01]  /*8120*/  LOP3.LUT R8, R8, UR7, RZ, 0x3c, !PT ;  /* 0x0000000708087c12 */ /* 0x000fe2000f8e3cff */
[----:B------:R-:W-:Y:S09]  /*8130*/  @!P2 BRA `(.L_x_98) ;  /* 0x000000000004a947 */ /* 0x000ff20003800000 */
[----:B------:R-:W-:Y:S01]  /*8140*/  BPT.TRAP 0x1 ;  /* 0x000000040000795c */ /* 0x000fe20000300000 */
.L_x_98:
[----:B------:R-:W-:Y:S01]  /*8150*/  ULEA UR4, UR5, UR6, 0x3 ;  /* 0x0000000605047291 */ /* 0x000fe2000f8e183f */
[----:B-12---:R-:W-:-:S08]  /*8160*/  SHF.L.U32 R4, R8, 0x1f, RZ ;  /* 0x0000001f08047819 */ /* 0x006fd000000006ff */
[----:B------:R-:W1:Y:S02]  /*8170*/  SYNCS.PHASECHK.TRANS64.TRYWAIT P1, [UR4+0x98], R4 ;  /* 0x00009804ff0075a7 */ /* 0x000e640008020144 */
[----:B-1----:R-:W-:Y:S05]  /*8180*/  @!P1 BRA `(.L_x_99) ;  /* 0x0000001c00989947 */ /* 0x002fea0003800000 */
.L_x_140:
[----:B------:R-:W-:Y:S04]  /*8190*/  BSSY B0, `(.L_x_100) ;  /* 0x0000011000007945 */ /* 0x000fe80003800000 */
[----:B------:R-:W-:Y:S05]  /*81a0*/  @!P0 BRA `(.L_x_101) ;  /* 0x00000000003c8947 */ /* 0x000fea0003800000 */
[----:B------:R-:W-:Y:S01]  /*81b0*/  ULEA UR8, UR5, UR6, 0xd ;  /* 0x0000000605087291 */ /* 0x000fe2000f8e683f */
[----:B------:R-:W-:Y:S01]  /*81c0*/  R2UR UR12, R6 ;  /* 0x00000000060c72ca */ /* 0x000fe200000e0000 */
[----:B------:R-:W-:Y:S02]  /*81d0*/  UIADD3 UR16, UP0, UR14, 0x3f0, URZ ;  /* 0x000003f00e107890 */ /* 0x000fe4000ff1e03f */
[----:B------:R-:W-:Y:S02]  /*81e0*/  UIADD3 UR10, UR18, 0x20, URZ ;  /* 0x00000020120a7890 */ /* 0x000fe4000fffe03f */
[----:B------:R-:W-:Y:S02]  /*81f0*/  UIADD3 UR9, UR4, 0x80, URZ ;  /* 0x0000008004097890 */ /* 0x000fe4000fffe03f */
[----:B------:R-:W-:Y:S02]  /*8200*/  UIADD3 UR8, UR8, 0x200, URZ ;  /* 0x0000020008087890 */ /* 0x000fe4000fffe03f */
[----:B------:R-:W-:Y:S01]  /*8210*/  UIADD3.X UR17, URZ, UR15, URZ, UP0, !UPT ;  /* 0x0000000f3f117290 */ /* 0x000fe200087fe43f */
[----:B------:R-:W-:Y:S01]  /*8220*/  UMOV UR20, 0x0 ;  /* 0x0000000000147882 */ /* 0x000fe20000000000 */
[----:B------:R-:W-:Y:S01]  /*8230*/  UMOV UR21, 0x10000000 ;  /* 0x1000000000157882 */ /* 0x000fe20000000000 */
[----:B------:R-:W-:-:S06]  /*8240*/  UMOV UR11, UR19 ;  /* 0x00000013000b7c82 */ /* 0x000fcc0008000000 */
[----:B------:R2:W-:Y:S02]  /*8250*/  UTMALDG.3D [UR8], [UR16], desc[UR20] ;  /* 0x00001408100075b4 */ /* 0x0005e40008011000 */
[----:B--2---:R-:W-:Y:S05]  /*8260*/  @!P2 BRA `(.L_x_102) ;  /* 0x000000000004a947 */ /* 0x004fea0003800000 */
[----:B------:R-:W-:Y:S01]  /*8270*/  BPT.TRAP 0x1 ;  /* 0x000000040000795c */ /* 0x000fe20000300000 */
.L_x_102:
[----:B-1----:R-:W1:Y:S02]  /*8280*/  LDC R4, c[0x0][0x800] ;  /* 0x00020000ff047b82 */ /* 0x002e640000000800 */
[----:B-1----:R2:W-:Y:S02]  /*8290*/  SYNCS.ARRIVE.TRANS64.RED.A0TR RZ, [UR4+0x80], R4 ;  /* 0x00008004ffff79a7 */ /* 0x0025e40008300404 */
.L_x_101:
[----:B------:R-:W-:Y:S05]  /*82a0*/  BSYNC B0 ;  /* 0x0000000000007941 */ /* 0x000fea0003800000 */
.L_x_100:
[----:B------:R-:W-:Y:S05]  /*82b0*/  @!P2 BRA `(.L_x_103) ;  /* 0x000000000004a947 */ /* 0x000fea0003800000 */
[----:B------:R-:W-:Y:S01]  /*82c0*/  BPT.TRAP 0x1 ;  /* 0x000000040000795c */ /* 0x000fe20000300000 */
.L_x_103:
[----:B------:R-:W-:Y:S01]  /*82d0*/  UIADD3 UR4, UR4, 0x80, URZ ;  /* 0x0000008004047890 */ /* 0x000fe2000fffe03f */
[----:B------:R-:W-:Y:S01]  /*82e0*/  IADD3 R16, P0, R16, UR36, RZ ;  /* 0x0000002410107c10 */ /* 0x000fe2000ff1e0ff */
[----:B------:R-:W-:Y:S01]  /*82f0*/  IMAD.MOV.U32 R13, RZ, RZ, -0x1 ;  /* 0xffffffffff0d7424 */ /* 0x000fe200078e00ff */
[----:B-12---:R-:W-:Y:S01]  /*8300*/  PRMT R4, RZ, 0x7610, R4 ;  /* 0x00007610ff047816 */ /* 0x006fe20000000004 */
[----:B------:R-:W-:Y:S01]  /*8310*/  UPRMT UR4, UR42, 0x654, UR4 ;  /* 0x000006542a047896 */ /* 0x000fe20008000004 */
[----:B------:R-:W-:Y:S01]  /*8320*/  IADD3.X R17, R17, UR41, RZ, P0, !PT ;  /* 0x0000002911117c10 */ /* 0x000fe200087fe4ff */
[----:B------:R-:W-:Y:S01]  /*8330*/  IMAD.MOV.U32 R7, RZ, RZ, -0x1 ;  /* 0xffffffffff077424 */ /* 0x000fe200078e00ff */
[----:B------:R-:W-:Y:S01]  /*8340*/  ISETP.GE.U32.AND P0, PT, R16, UR24, PT ;  /* 0x0000001810007c0c */ /* 0x000fe2000bf06070 */
[----:B------:R-:W-:-:S03]  /*8350*/  IMAD.MOV.U32 R6, RZ, RZ, -0x1 ;  /* 0xffffffffff067424 */ /* 0x000fc600078e00ff */
[----:B------:R-:W-:Y:S02]  /*8360*/  ISETP.GE.U32.AND.EX P0, PT, R17, UR25, PT, P0 ;  /* 0x0000001911007c0c */ /* 0x000fe4000bf06100 */
[----:B------:R-:W-:Y:S01]  /*8370*/  SYNCS.ARRIVE.TRANS64.RED.A1T0 RZ, [UR4], RZ ;  /* 0x000000ffffff79a7 */ /* 0x000fe20008100404 */
[----:B------:R-:W-:-:S04]  /*8380*/  UIADD3 UR4, UR5, 0x1, URZ ;  /* 0x0000000105047890 */ /* 0x000fc8000fffe03f */
[----:B------:R-:W-:-:S04]  /*8390*/  UISETP.NE.AND UP0, UPT, UR4, 0x3, UPT ;  /* 0x000000030400788c */ /* 0x000fc8000bf05270 */
[----:B------:R-:W-:Y:S02]  /*83a0*/  USEL UR5, URZ, 0x1, UP0 ;  /* 0x000000013f057887 */ /* 0x000fe40008000000 */
[----:B------:R-:W-:-:S04]  /*83b0*/  USEL UR4, UR4, URZ, UP0 ;  /* 0x0000003f04047287 */ /* 0x000fc80008000000 */
[----:B------:R-:W-:Y:S01]  /*83c0*/  LOP3.LUT R8, R8, UR5, RZ, 0x3c, !PT ;  /* 0x0000000508087c12 */ /* 0x000fe2000f8e3cff */
[----:B------:R-:W-:Y:S07]  /*83d0*/  @P0 BRA `(.L_x_104) ;  /* 0x0000000400580947 */ /* 0x000fee0003800000 */
[----:B------:R-:W1:Y:S01]  /*83e0*/  S2R R13, SR_CTAID.X ;  /* 0x00000000000d7919 */ /* 0x000e620000002500 */
[----:B------:R-:W2:Y:S01]  /*83f0*/  LDC.64 R14, c[0x0][0x8d0] ;  /* 0x00023400ff0e7b82 */ /* 0x000ea20000000a00 */
[----:B------:R-:W-:Y:S01]  /*8400*/  ULDC UR5, c[0x0][0x150] ;  /* 0x0000540000057ab9 */ /* 0x000fe20000000800 */
[----:B------:R-:W-:Y:S01]  /*8410*/  IMAD.MOV.U32 R22, RZ, RZ, R17 ;  /* 0x000000ffff167224 */ /* 0x000fe200078e0011 */
[----:B------:R-:W3:Y:S05]  /*8420*/  S2R R20, SR_CTAID.Y ;  /* 0x0000000000147919 */ /* 0x000eea0000002600 */
[----:B------:R-:W4:Y:S08]  /*8430*/  LDC R6, c[0x0][0x144] ;  /* 0x00005100ff067b82 */ /* 0x000f300000000800 */
[----:B------:R-:W4:Y:S01]  /*8440*/  LDC R21, c[0x0][0x8d8] ;  /* 0x00023600ff157b82 */ /* 0x000f220000000800 */
[----:B--2---:R-:W-:-:S04]  /*8450*/  ISETP.NE.U32.AND P0, PT, R14, RZ, PT ;  /* 0x000000ff0e00720c */ /* 0x004fc80003f05070 */
[----:B------:R-:W-:Y:S02]  /*8460*/  ISETP.NE.AND.EX P0, PT, R15, RZ, PT, P0 ;  /* 0x000000ff0f00720c */ /* 0x000fe40003f05300 */
[----:B-1----:R-:W-:Y:S02]  /*8470*/  I2FP.F32.U32 R4, R13 ;  /* 0x0000000d00047245 */ /* 0x002fe40000201000 */
[----:B---3--:R-:W-:-:S03]  /*8480*/  I2FP.F32.U32 R18, R20 ;  /* 0x0000001400127245 */ /* 0x008fc60000201000 */
[----:B------:R-:W-:-:S06]  /*8490*/  FMUL R4, R4, UR5 ;  /* 0x0000000504047c20 */ /* 0x000fcc0008400000 */
[----:B------:R-:W1:Y:S02]  /*84a0*/  F2I.U32.TRUNC.NTZ R4, R4 ;  /* 0x0000000400047305 */ /* 0x000e64000020f000 */
[----:B-1----:R-:W-:-:S04]  /*84b0*/  IMAD.MOV R5, RZ, RZ, -R4 ;  /* 0x000000ffff057224 */ /* 0x002fc800078e0a04 */
[----:B----4-:R-:W-:Y:S02]  /*84c0*/  IMAD R13, R6, R5, R13 ;  /* 0x00000005060d7224 */ /* 0x010fe400078e020d */
[----:B------:R-:W-:Y:S01]  /*84d0*/  IMAD.MOV.U32 R6, RZ, RZ, R16 ;  /* 0x000000ffff067224 */ /* 0x000fe200078e0010 */
[----:B------:R-:W-:Y:S06]  /*84e0*/  @!P0 BRA `(.L_x_105) ;  /* 0x0000000000308947 */ /* 0x000fec0003800000 */
[----:B------:R-:W1:Y:S02]  /*84f0*/  LDC R5, c[0x0][0x8dc] ;  /* 0x00023700ff057b82 */ /* 0x000e640000000800 */
[----:B-1----:R-:W-:-:S05]  /*8500*/  IADD3 R5, P0, R16, R5, RZ ;  /* 0x0000000510057210 */ /* 0x002fca0007f1e0ff */
[----:B------:R-:W-:-:S04]  /*8510*/  IMAD.X R23, RZ, RZ, R17, P0 ;  /* 0x000000ffff177224 */ /* 0x000fc800000e0611 */
[----:B------:R-:W-:-:S04]  /*8520*/  IMAD.WIDE.U32 R6, R23, R14, RZ ;  /* 0x0000000e17067225 */ /* 0x000fc800078e00ff */
[----:B------:R-:W-:-:S04]  /*8530*/  IMAD.WIDE.U32 R6, P0, R5, R15, R6 ;  /* 0x0000000f05067225 */ /* 0x000fc80007800006 */
[----:B------:R-:W-:Y:S01]  /*8540*/  IMAD.WIDE.U32 R4, R5, R14, RZ ;  /* 0x0000000e05047225 */ /* 0x000fe200078e00ff */
[----:B------:R-:W-:-:S04]  /*8550*/  MOV R4, R7 ;  /* 0x0000000700047202 */ /* 0x000fc80000000f00 */
[----:B------:R-:W-:Y:S01]  /*8560*/  IADD3 RZ, P1, R5, R6, RZ ;  /* 0x0000000605ff7210 */ /* 0x000fe20007f3e0ff */
[----:B------:R-:W-:-:S04]  /*8570*/  IMAD.X R5, RZ, RZ, RZ, P0 ;  /* 0x000000ffff057224 */ /* 0x000fc800000e06ff */
[----:B------:R-:W-:-:S04]  /*8580*/  IMAD.WIDE.U32.X R4, R23, R15, R4, P1 ;  /* 0x0000000f17047225 */ /* 0x000fc800008e0404 */
[----:B------:R-:W-:Y:S02]  /*8590*/  IMAD.MOV.U32 R6, RZ, RZ, R4 ;  /* 0x000000ffff067224 */ /* 0x000fe400078e0004 */
[----:B------:R-:W-:-:S07]  /*85a0*/  IMAD.MOV.U32 R22, RZ, RZ, R5 ;  /* 0x000000ffff167224 */ /* 0x000fce00078e0005 */
.L_x_105:
[----:B------:R-:W-:Y:S01]  /*85b0*/  ULDC UR5, c[0x0][0x154] ;  /* 0x0000550000057ab9 */ /* 0x000fe20000000800 */
[----:B------:R-:W1:Y:S01]  /*85c0*/  LDC R7, c[0x0][0x148] ;  /* 0x00005200ff077b82 */ /* 0x000e620000000800 */
[----:B------:R-:W-:Y:S01]  /*85d0*/  FMUL R14, R18, UR5 ;  /* 0x00000005120e7c20 */ /* 0x000fe20008400000 */
[----:B------:R-:W-:Y:S02]  /*85e0*/  ISETP.NE.AND P2, PT, R2, 0x1, PT ;  /* 0x000000010200780c */ /* 0x000fe40003f45270 */
[-CC-:B------:R-:W-:Y:S02]  /*85f0*/  SHF.R.U64 R18, R6, R21.reuse, R22.reuse ;  /* 0x0000001506127219 */ /* 0x180fe40000001216 */
[----:B------:R-:W-:Y:S01]  /*8600*/  SHF.R.U32.HI R21, RZ, R21, R22 ;  /* 0x00000015ff157219 */ /* 0x000fe20000011616 */
[----:B------:R-:W2:Y:S01]  /*8610*/  F2I.U32.TRUNC.NTZ R14, R14 ;  /* 0x0000000e000e7305 */ /* 0x000ea2000020f000 */
[----:B------:R-:W3:Y:S01]  /*8620*/  LDC.64 R4, c[0x0][0x8c8] ;  /* 0x00023200ff047b82 */ /* 0x000ee20000000a00 */
[----:B------:R-:W-:-:S05]  /*8630*/  IADD3 R23, P0, RZ, -R18, RZ ;  /* 0x80000012ff177210 */ /* 0x000fca0007f1e0ff */
[----:B------:R-:W-:Y:S02]  /*8640*/  IMAD.X R21, RZ, RZ, ~R21, P0 ;  /* 0x000000ffff157224 */ /* 0x000fe400000e0e15 */
[----:B------:R-:W4:Y:S01]  /*8650*/  LDC R22, c[0x0][0x8c0] ;  /* 0x00023000ff167b82 */ /* 0x000f220000000800 */
[----:B--2---:R-:W-:-:S07]  /*8660*/  IMAD.MOV R15, RZ, RZ, -R14 ;  /* 0x000000ffff0f7224 */ /* 0x004fce00078e0a0e */
[----:B------:R-:W2:Y:S01]  /*8670*/  LDC R27, c[0x0][0x900] ;  /* 0x00024000ff1b7b82 */ /* 0x000ea20000000800 */
[----:B-1----:R-:W-:-:S07]  /*8680*/  @P2 IMAD R13, R7, R15, R20 ;  /* 0x0000000f070d2224 */ /* 0x002fce00078e0214 */
[----:B------:R-:W1:Y:S01]  /*8690*/  LDC.64 R14, c[0x0][0x8e8] ;  /* 0x00023a00ff0e7b82 */ /* 0x000e620000000a00 */
[----:B---3--:R-:W-:-:S04]  /*86a0*/  IMAD R6, R21, R4, RZ ;  /* 0x0000000415067224 */ /* 0x008fc800078e02ff */
[C---:B------:R-:W-:Y:S02]  /*86b0*/  IMAD R7, R23.reuse, R5, R6 ;  /* 0x0000000517077224 */ /* 0x040fe400078e0206 */
[----:B------:R-:W-:Y:S01]  /*86c0*/  IMAD.WIDE.U32 R4, R23, R4, R16 ;  /* 0x0000000417047225 */ /* 0x000fe200078e0010 */
[----:B------:R-:W3:Y:S03]  /*86d0*/  LDC R6, c[0x0][0x8b0] ;  /* 0x00022c00ff067b82 */ /* 0x000ee60000000800 */
[----:B------:R-:W-:-:S05]  /*86e0*/  IMAD.IADD R5, R5, 0x1, R7 ;  /* 0x0000000105057824 */ /* 0x000fca00078e0207 */
[-CC-:B----4-:R-:W-:Y:S01]  /*86f0*/  SHF.R.U64 R26, R4, R22.reuse, R5.reuse ;  /* 0x00000016041a7219 */ /* 0x190fe20000001205 */
[----:B------:R-:W4:Y:S01]  /*8700*/  LDC R25, c[0x0][0x8f0] ;  /* 0x00023c00ff197b82 */ /* 0x000f220000000800 */
[----:B------:R-:W-:Y:S02]  /*8710*/  SHF.R.U32.HI R5, RZ, R22, R5 ;  /* 0x00000016ff057219 */ /* 0x000fe40000011605 */
[----:B-1----:R-:W-:-:S05]  /*8720*/  ISETP.NE.U32.AND P0, PT, R14, RZ, PT ;  /* 0x000000ff0e00720c */ /* 0x002fca0003f05070 */
[----:B------:R-:W1:Y:S01]  /*8730*/  LDC R24, c[0x0][0x8e0] ;  /* 0x00023800ff187b82 */ /* 0x000e620000000800 */
[----:B------:R-:W-:Y:S02]  /*8740*/  ISETP.NE.AND.EX P0, PT, R15, RZ, PT, P0 ;  /* 0x000000ff0f00720c */ /* 0x000fe40003f05300 */
[----:B---3--:R-:W-:-:S05]  /*8750*/  SHF.R.U64 R23, R26, R6, R5 ;  /* 0x000000061a177219 */ /* 0x008fca0000001205 */
[----:B------:R-:W3:Y:S01]  /*8760*/  LDC R22, c[0x0][0x8b8] ;  /* 0x00022e00ff167b82 */ /* 0x000ee20000000800 */
[----:B------:R-:W-:-:S04]  /*8770*/  SHF.R.U32.HI R4, RZ, R6, R5 ;  /* 0x00000006ff047219 */ /* 0x000fc80000011605 */
[-CC-:B--2---:R-:W-:Y:S02]  /*8780*/  SHF.R.U64 R21, R23, R27.reuse, R4.reuse ;  /* 0x0000001b17157219 */ /* 0x184fe40000001204 */
[----:B------:R-:W-:Y:S01]  /*8790*/  SHF.R.U32.HI R27, RZ, R27, R4 ;  /* 0x0000001bff1b7219 */ /* 0x000fe20000011604 */
[----:B------:R-:W2:Y:S02]  /*87a0*/  LDC R20, c[0x0][0x8a8] ;  /* 0x00022a00ff147b82 */ /* 0x000ea40000000800 */
[----:B------:R-:W-:Y:S02]  /*87b0*/  IMAD.MOV.U32 R4, RZ, RZ, R21 ;  /* 0x000000ffff047224 */ /* 0x000fe400078e0015 */
[----:B------:R-:W-:Y:S01]  /*87c0*/  IMAD.MOV.U32 R5, RZ, RZ, R27 ;  /* 0x000000ffff057224 */ /* 0x000fe200078e001b */
[----:B----4-:R-:W-:Y:S06]  /*87d0*/  @!P0 BRA `(.L_x_106) ;  /* 0x0000000000288947 */ /* 0x010fec0003800000 */
[----:B------:R-:W4:Y:S02]  /*87e0*/  LDC R4, c[0x0][0x8f4] ;  /* 0x00023d00ff047b82 */ /* 0x000f240000000800 */
[----:B----4-:R-:W-:-:S05]  /*87f0*/  IADD3 R5, P0, R21, R4, RZ ;  /* 0x0000000415057210 */ /* 0x010fca0007f1e0ff */
[----:B------:R-:W-:-:S04]  /*8800*/  IMAD.X R27, RZ, RZ, R27, P0 ;  /* 0x000000ffff1b7224 */ /* 0x000fc800000e061b */
[----:B------:R-:W-:-:S04]  /*8810*/  IMAD.WIDE.U32 R6, R27, R14, RZ ;  /* 0x0000000e1b067225 */ /* 0x000fc800078e00ff */
[----:B------:R-:W-:-:S04]  /*8820*/  IMAD.WIDE.U32 R6, P0, R5, R15, R6 ;  /* 0x0000000f05067225 */ /* 0x000fc80007800006 */
[----:B------:R-:W-:-:S04]  /*8830*/  IMAD.WIDE.U32 R4, R5, R14, RZ ;  /* 0x0000000e05047225 */ /* 0x000fc800078e00ff */
[----:B------:R-:W-:Y:S01]  /*8840*/  IMAD.MOV.U32 R4, RZ, RZ, R7 ;  /* 0x000000ffff047224 */ /* 0x000fe200078e0007 */
[----:B------:R-:W-:Y:S01]  /*8850*/  IADD3 RZ, P1, R5, R6, RZ ;  /* 0x0000000605ff7210 */ /* 0x000fe20007f3e0ff */
[----:B------:R-:W-:-:S04]  /*8860*/  IMAD.X R5, RZ, RZ, RZ, P0 ;  /* 0x000000ffff057224 */ /* 0x000fc800000e06ff */
[----:B------:R-:W-:-:S08]  /*8870*/  IMAD.WIDE.U32.X R4, R27, R15, R4, P1 ;  /* 0x0000000f1b047225 */ /* 0x000fd000008e0404 */
.L_x_106:
[----:B------:R-:W-:Y:S01]  /*8880*/  SHF.R.U64 R25, R4, R25, R5 ;  /* 0x0000001904197219 */ /* 0x000fe20000001205 */
[----:B------:R-:W-:Y:S01]  /*8890*/  IMAD.MOV.U32 R6, RZ, RZ, R18 ;  /* 0x000000ffff067224 */ /* 0x000fe200078e0012 */
[----:B------:R-:W-:Y:S02]  /*88a0*/  LOP3.LUT R4, R23, R12, RZ, 0xc0, !PT ;  /* 0x0000000c17047212 */ /* 0x000fe400078ec0ff */
[----:B------:R-:W-:Y:S01]  /*88b0*/  LOP3.LUT R26, R26, R11, RZ, 0xc0, !PT ;  /* 0x0000000b1a1a7212 */ /* 0x000fe200078ec0ff */
[----:B------:R-:W-:Y:S02]  /*88c0*/  IMAD.MOV R5, RZ, RZ, -R25 ;  /* 0x000000ffff057224 */ /* 0x000fe400078e0a19 */
[----:B------:R-:W-:Y:S02]  /*88d0*/  IMAD R4, R9, R25, R4 ;  /* 0x0000001909047224 */ /* 0x000fe400078e0204 */
[----:B-1----:R-:W-:Y:S02]  /*88e0*/  IMAD R21, R5, R24, R21 ;  /* 0x0000001805157224 */ /* 0x002fe400078e0215 */
[----:B---3--:R-:W-:Y:S01]  /*88f0*/  IMAD R13, R4, R22, R13 ;  /* 0x00000016040d7224 */ /* 0x008fe200078e020d */
[----:B------:R-:W-:Y:S01]  /*8900*/  MOV R4, 0x1 ;  /* 0x0000000100047802 */ /* 0x000fe20000000f00 */
[----:B--2---:R-:W-:-:S05]  /*8910*/  IMAD R20, R21, R20, R26 ;  /* 0x0000001415147224 */ /* 0x004fca00078e021a */
[----:B------:R-:W-:Y:S02]  /*8920*/  SEL R7, R20, R13, !P2 ;  /* 0x0000000d14077207 */ /* 0x000fe40005000000 */
[----:B------:R-:W-:-:S07]  /*8930*/  SEL R13, R13, R20, !P2 ;  /* 0x000000140d0d7207 */ /* 0x000fce0005000000 */
.L_x_104:
[----:B------:R-:W-:-:S13]  /*8940*/  LOP3.LUT P0, RZ, R4, 0xff, RZ, 0xc0, !PT ;  /* 0x000000ff04ff7812 */ /* 0x000fda000780c0ff */
[----:B------:R-:W-:Y:S05]  /*8950*/  @P0 BRA `(.L_x_107) ;  /* 0xfffffff000f00947 */ /* 0x000fea000383ffff */
.L_x_87:
[----:B------:R-:W-:-:S13]  /*8960*/  ELECT P0, URZ, PT ;  /* 0x00000000003f782f */ /* 0x000fda0003800000 */
[----:B------:R-:W-:Y:S05]  /*8970*/  @!P0 BRA `(.L_x_11) ;  /* 0x0000001400108947 */ /* 0x000fea0003800000 */
[----:B------:R-:W-:-:S04]  /*8980*/  LOP3.LUT R19, R19, 0x2, RZ, 0xfc, !PT ;  /* 0x0000000213137812 */ /* 0x000fc800078efcff */
[----:B------:R-:W-:-:S13]  /*8990*/  ISETP.NE.AND P1, PT, R19, 0x3, PT ;  /* 0x000000031300780c */ /* 0x000fda0003f25270 */
[----:B------:R-:W-:Y:S05]  /*89a0*/  @!P1 BRA `(.L_x_108) ;  /* 0x0000000000049947 */ /* 0x000fea0003800000 */
[----:B------:R-:W-:Y:S01]  /*89b0*/  BPT.TRAP 0x1 ;  /* 0x000000040000795c */ /* 0x000fe20000300000 */
.L_x_108:
[----:B------:R-:W-:Y:S01]  /*89c0*/  IMAD.U32 R7, RZ, RZ, UR42 ;  /* 0x0000002aff077e24 */ /* 0x000fe2000f8e00ff */
[----:B------:R-:W-:Y:S01]  /*89d0*/  MOV R0, 0x400 ;  /* 0x0000040000007802 */ /* 0x000fe20000000f00 */
[----:B------:R-:W-:-:S03]  /*89e0*/  IMAD.U32 R2, RZ, RZ, UR4 ;  /* 0x00000004ff027e24 */ /* 0x000fc6000f8e00ff */
[----:B------:R-:W-:Y:S02]  /*89f0*/  LEA R7, R7, R0, 0x18 ;  /* 0x0000000007077211 */ /* 0x000fe400078ec0ff */
[----:B------:R-:W-:-:S03]  /*8a00*/  SHF.L.U32 R0, R8, 0x1f, RZ ;  /* 0x0000001f08007819 */ /* 0x000fc600000006ff */
[----:B--2--5:R-:W-:-:S04]  /*8a10*/  IMAD R3, R2, 0x8, R7 ;  /* 0x0000000802037824 */ /* 0x024fc800078e0207 */
[----:B------:R-:W2:Y:S02]  /*8a20*/  SYNCS.PHASECHK.TRANS64.TRYWAIT P0, [R3+URZ+0x98], R0 ;  /* 0x00009800030075a7 */ /* 0x000ea4000800017f */
[----:B--2---:R-:W-:Y:S05]  /*8a30*/  @!P0 BRA `(.L_x_109) ;  /* 0x0000001400848947 */ /* 0x004fea0003800000 */
.L_x_141:
[----:B------:R-:W-:Y:S05]  /*8a40*/  @!P1 BRA `(.L_x_110) ;  /* 0x0000000000049947 */ /* 0x000fea0003800000 */
[----:B------:R-:W-:Y:S01]  /*8a50*/  BPT.TRAP 0x1 ;  /* 0x000000040000795c */ /* 0x000fe20000300000 */
.L_x_110:
[----:B------:R-:W-:-:S04]  /*8a60*/  UIADD3 UR5, UR4, 0x1, URZ ;  /* 0x0000000104057890 */ /* 0x000fc8000fffe03f */
[----:B------:R-:W-:Y:S02]  /*8a70*/  UISETP.NE.AND UP0, UPT, UR5, 0x3, UPT ;  /* 0x000000030500788c */ /* 0x000fe4000bf05270 */
[----:B------:R-:W-:Y:S02]  /*8a80*/  IMAD.U32 R2, RZ, RZ, UR5 ;  /* 0x00000005ff027e24 */ /* 0x000fe4000f8e00ff */
[----:B------:R-:W-:Y:S02]  /*8a90*/  USEL UR5, URZ, 0x1, UP0 ;  /* 0x000000013f057887 */ /* 0x000fe40008000000 */
[----:B------:R-:W-:-:S04]  /*8aa0*/  PLOP3.LUT P0, PT, PT, PT, UP0, 0x80, 0x0 ;  /* 0x000000000000781c */ /* 0x000fc80003f0f008 */
[----:B------:R-:W-:Y:S02]  /*8ab0*/  SEL R2, R2, RZ, P0 ;  /* 0x000000ff02027207 */ /* 0x000fe40000000000 */
[----:B--2---:R-:W-:-:S03]  /*8ac0*/  LOP3.LUT R3, R8, UR5, RZ, 0x3c, !PT ;  /* 0x0000000508037c12 */ /* 0x004fc6000f8e3cff */
[----:B-1----:R-:W-:Y:S01]  /*8ad0*/  IMAD R5, R2, 0x8, R7 ;  /* 0x0000000802057824 */ /* 0x002fe200078e0207 */
[----:B------:R-:W-:-:S04]  /*8ae0*/  SHF.L.U32 R0, R3, 0x1f, RZ ;  /* 0x0000001f03007819 */ /* 0x000fc800000006ff */
[----:B------:R-:W1:Y:S02]  /*8af0*/  SYNCS.PHASECHK.TRANS64.TRYWAIT P0, [R5+URZ+0x98], R0 ;  /* 0x00009800050075a7 */ /* 0x000e64000800017f */
[----:B-1----:R-:W-:Y:S05]  /*8b00*/  @!P0 BRA `(.L_x_111) ;  /* 0x0000001400648947 */ /* 0x002fea0003800000 */
.L_x_142:
[----:B------:R-:W-:Y:S05]  /*8b10*/  @!P1 BRA `(.L_x_112) ;  /* 0x0000000000049947 */ /* 0x000fea0003800000 */
[----:B------:R-:W-:Y:S01]  /*8b20*/  BPT.TRAP 0x1 ;  /* 0x000000040000795c */ /* 0x000fe20000300000 */
.L_x_112:
[----:B-1----:R-:W-:-:S05]  /*8b30*/  VIADD R0, R2, 0x1 ;  /* 0x0000000102007836 */ /* 0x002fca0000000000 */
[----:B------:R-:W-:-:S04]  /*8b40*/  ISETP.NE.AND P0, PT, R0, 0x3, PT ;  /* 0x000000030000780c */ /* 0x000fc80003f05270 */
[----:B------:R-:W-:Y:S02]  /*8b50*/  SEL R2, RZ, 0x1, P0 ;  /* 0x00000001ff027807 */ /* 0x000fe40000000000 */
[----:B------:R-:W-:Y:S02]  /*8b60*/  SEL R0, R0, RZ, P0 ;  /* 0x000000ff00007207 */ /* 0x000fe40000000000 */
[----:B------:R-:W-:-:S03]  /*8b70*/  LOP3.LUT R2, R3, R2, RZ, 0x3c, !PT ;  /* 0x0000000203027212 */ /* 0x000fc600078e3cff */
[----:B------:R-:W-:Y:S01]  /*8b80*/  IMAD R3, R0, 0x8, R7 ;  /* 0x0000000800037824 */ /* 0x000fe200078e0207 */
[----:B------:R-:W-:-:S07]  /*8b90*/  SHF.L.U32 R0, R2, 0x1f, RZ ;  /* 0x0000001f02007819 */ /* 0x000fce00000006ff */
.L_x_113:
[----:B-1----:R1:W2:Y:S02]  /*8ba0*/  SYNCS.PHASECHK.TRANS64.TRYWAIT P0, [R3+URZ+0x98], R0 ;  /* 0x00009800030075a7 */ /* 0x0022a4000800017f */
[----:B--2---:R-:W-:Y:S05]  /*8bb0*/  @!P0 NANOSLEEP.SYNCS 0x989680 ;  /* 0x009896800000895d */ /* 0x004fea0003900000 */
[----:B------:R-:W2:Y:S02]  /*8bc0*/  @!P0 SYNCS.PHASECHK.TRANS64 P0, [R3+URZ+0x98], R0 ;  /* 0x00009800030085a7 */ /* 0x000ea4000800007f */
[----:B--2---:R-:W-:Y:S05]  /*8bd0*/  @P0 BRA `(.L_x_11) ;  /* 0x0000001000780947 */ /* 0x004fea0003800000 */
[----:B------:R-:W-:Y:S05]  /*8be0*/  BRA `(.L_x_113) ;  /* 0xfffffffc00ec7947 */ /* 0x000fea000383ffff */
.L_x_82:
[----:B------:R-:W-:Y:S01]  /*8bf0*/  LOP3.LUT P0, RZ, R10, 0xff, RZ, 0xc0, !PT ;  /* 0x000000ff0aff7812 */ /* 0x000fe2000780c0ff */
[----:B------:R-:W-:Y:S02]  /*8c00*/  IMAD.MOV.U32 R3, RZ, RZ, 0x1 ;  /* 0x00000001ff037424 */ /* 0x000fe400078e00ff */
[----:B------:R-:W-:-:S10]  /*8c10*/  IMAD.MOV.U32 R0, RZ, RZ, RZ ;  /* 0x000000ffff007224 */ /* 0x000fd400078e00ff */
[----:B------:R-:W-:Y:S05]  /*8c20*/  @!P0 BRA `(.L_x_114) ;  /* 0x0000000c00208947 */ /* 0x000fea0003800000 */
[----:B------:R-:W1:Y:S01]  /*8c30*/  LDC R0, c[0x0][0x28c] ;  /* 0x0000a300ff007b82 */ /* 0x000e620000000800 */
[C---:B------:R-:W-:Y:S01]  /*8c40*/  LOP3.LUT P2, RZ, R18.reuse, 0x7f, RZ, 0xc0, !PT ;  /* 0x0000007f12ff7812 */ /* 0x040fe2000784c0ff */
[----:B------:R-:W-:Y:S01]  /*8c50*/  ULDC UR5, c[0x0][0x900] ;  /* 0x0002400000057ab9 */ /* 0x000fe20000000800 */
[----:B------:R-:W-:Y:S01]  /*8c60*/  LOP3.LUT P0, RZ, R18, 0x1f, RZ, 0xc0, !PT ;  /* 0x0000001f12ff7812 */ /* 0x000fe2000780c0ff */
[----:B------:R-:W-:Y:S01]  /*8c70*/  UMOV UR6, 0xffffffff ;  /* 0xffffffff00067882 */ /* 0x000fe20000000000 */
[----:B------:R-:W-:Y:S01]  /*8c80*/  BSSY B0, `(.L_x_114) ;  /* 0x00000c2000007945 */ /* 0x000fe20003800000 */
[----:B------:R-:W-:Y:S01]  /*8c90*/  USHF.L.U32 UR6, UR6, UR5, URZ ;  /* 0x0000000506067299 */ /* 0x000fe2000800063f */
[----:B------:R-:W-:Y:S01]  /*8ca0*/  MOV R10, 0x1 ;  /* 0x00000001000a7802 */ /* 0x000fe20000000f00 */
[----:B------:R-:W-:Y:S01]  /*8cb0*/  ULDC UR4, c[0x0][0x8a8] ;  /* 0x00022a0000047ab9 */ /* 0x000fe20000000800 */
[----:B------:R-:W-:Y:S01]  /*8cc0*/  LOP3.LUT R18, R22, 0x2, RZ, 0xfc, !PT ;  /* 0x0000000216127812 */ /* 0x000fe200078efcff */
[----:B------:R-:W-:Y:S01]  /*8cd0*/  UMOV UR7, 0x1 ;  /* 0x0000000100077882 */ /* 0x000fe20000000000 */
[----:B------:R-:W-:Y:S01]  /*8ce0*/  PLOP3.LUT P0, PT, P0, P2, PT, 0x8a, 0x0 ;  /* 0x000000000000781c */ /* 0x000fe20000705172 */
[----:B------:R-:W-:-:S02]  /*8cf0*/  UIADD3 UR15, UR4, -0x1, URZ ;  /* 0xffffffff040f7890 */ /* 0x000fc4000fffe03f */
[----:B------:R-:W-:Y:S02]  /*8d00*/  USHF.L.U32 UR17, UR7, UR5, URZ ;  /* 0x0000000507117299 */ /* 0x000fe4000800063f */
[----:B------:R-:W-:Y:S01]  /*8d10*/  ULOP3.LUT UR16, URZ, UR6, URZ, 0x33, !UPT ;  /* 0x000000063f107292 */ /* 0x000fe2000f8e333f */
[----:B------:R-:W-:Y:S01]  /*8d20*/  ULDC.64 UR20, c[0x0][0x198] ;  /* 0x0000660000147ab9 */ /* 0x000fe20000000a00 */
[----:B-1----:R-:W-:-:S05]  /*8d30*/  VIADD R0, R0, 0x3f ;  /* 0x0000003f00007836 */ /* 0x002fca0000000000 */
[----:B------:R-:W-:-:S04]  /*8d40*/  SHF.R.S32.HI R3, RZ, 0x1f, R0 ;  /* 0x0000001fff037819 */ /* 0x000fc80000011400 */
[----:B------:R-:W-:Y:S01]  /*8d50*/  LEA.HI R3, R3, R0, RZ, 0x6 ;  /* 0x0000000003037211 */ /* 0x000fe200078f30ff */
[----:B------:R-:W-:-:S03]  /*8d60*/  IMAD.MOV.U32 R0, RZ, RZ, RZ ;  /* 0x000000ffff007224 */ /* 0x000fc600078e00ff */
[----:B------:R-:W-:Y:S01]  /*8d70*/  SHF.R.S32.HI R11, RZ, 0x6, R3 ;  /* 0x00000006ff0b7819 */ /* 0x000fe20000011403 */
[----:B------:R-:W-:-:S04]  /*8d80*/  IMAD.MOV.U32 R3, RZ, RZ, 0x1 ;  /* 0x00000001ff037424 */ /* 0x000fc800078e00ff */
[----:B------:R-:W-:-:S07]  /*8d90*/  VIADD R12, R11, 0x1 ;  /* 0x000000010b0c7836 */ /* 0x000fce0000000000 */
.L_x_126:
[----:B------:R-:W-:-:S03]  /*8da0*/  UMOV UR4, 0xffffffff ;  /* 0xffffffff00047882 */ /* 0x000fc60000000000 */
[----:B------:R-:W-:Y:S05]  /*8db0*/  BRA.DIV UR4, `(.L_x_115) ;  /* 0x0000001204cc7947 */ /* 0x000fea000b800000 */
[----:B------:R-:W-:-:S13]  /*8dc0*/  ELECT P6, URZ, PT ;  /* 0x00000000003f782f */ /* 0x000fda00038c0000 */
.L_x_145:
[----:B------:R-:W1:Y:S01]  /*8dd0*/  LDC R4, c[0x0][0x28c] ;  /* 0x0000a300ff047b82 */ /* 0x000e620000000800 */
[----:B------:R-:W-:Y:S01]  /*8de0*/  BSSY B1, `(.L_x_116) ;  /* 0x0000037000017945 */ /* 0x000fe20003800000 */
[----:B-1----:R-:W-:-:S13]  /*8df0*/  ISETP.LT.OR P6, PT, R4, 0x1, !P6 ;  /* 0x000000010400780c */ /* 0x002fda00077c1670 */
[----:B------:R-:W-:Y:S05]  /*8e00*/  @P6 BRA `(.L_x_117) ;  /* 0x0000000000d06947 */ /* 0x000fea0003800000 */
[----:B------:R-:W-:Y:S02]  /*8e10*/  IMAD.SHL.U32 R14, R7, 0x40, RZ ;  /* 0x00000040070e7824 */ /* 0x000fe400078e00ff */
[----:B------:R-:W-:Y:S02]  /*8e20*/  IMAD.SHL.U32 R13, R13, 0x80, RZ ;  /* 0x000000800d0d7824 */ /* 0x000fe400078e00ff */
[----:B------:R-:W-:Y:S02]  /*8e30*/  IMAD.MOV.U32 R19, RZ, RZ, RZ ;  /* 0x000000ffff137224 */ /* 0x000fe400078e00ff */
[----:B------:R-:W-:Y:S02]  /*8e40*/  IMAD.MOV.U32 R4, RZ, RZ, R12 ;  /* 0x000000ffff047224 */ /* 0x000fe400078e000c */
[----:B------:R-:W-:Y:S02]  /*8e50*/  IMAD.MOV.U32 R5, RZ, RZ, R3 ;  /* 0x000000ffff057224 */ /* 0x000fe400078e0003 */
[----:B------:R-:W-:-:S07]  /*8e60*/  IMAD.MOV.U32 R7, RZ, RZ, R0 ;  /* 0x000000ffff077224 */ /* 0x000fce00078e0000 */
.L_x_121:
[----:B------:R-:W1:Y:S01]  /*8e70*/  S2R R9, SR_CgaCtaId ;  /* 0x0000000000097919 */ /* 0x000e620000008800 */
[----:B------:R-:W-:-:S04]  /*8e80*/  MOV R8, 0x400 ;  /* 0x0000040000087802 */ /* 0x000fc80000000f00 */
[----:B-1----:R-:W-:Y:S02]  /*8e90*/  LEA R20, R9, R8, 0x18 ;  /* 0x0000000809147211 */ /* 0x002fe400078ec0ff */
[----:B------:R-:W-:Y:S01]  /*8ea0*/  SHF.L.U32 R8, R5, 0x1f, RZ ;  /* 0x0000001f05087819 */ /* 0x000fe200000006ff */
[----:B------:R-:W1:Y:S02]  /*8eb0*/  @!P2 LDC R9, c[0x0][0x500] ;  /* 0x00014000ff09ab82 */ /* 0x000e640000000800 */
[----:B------:R-:W-:-:S04]  /*8ec0*/  IMAD R15, R7, 0x8, R20 ;  /* 0x00000008070f7824 */ /* 0x000fc800078e0214 */
[----:B------:R-:W2:Y:S02]  /*8ed0*/  SYNCS.PHASECHK.TRANS64.TRYWAIT P1, [R15+URZ+0x40], R8 ;  /* 0x000040080f0075a7 */ /* 0x000ea4000802017f */
[----:B--2---:R-:W-:Y:S05]  /*8ee0*/  @!P1 BRA `(.L_x_118) ;  /* 0x0000001000a09947 */ /* 0x004fea0003800000 */
.L_x_146:
[----:B--2---:R-:W-:Y:S01]  /*8ef0*/  PRMT R8, R18, 0x9910, RZ ;  /* 0x0000991012087816 */ /* 0x004fe200000000ff */
[----:B-1----:R1:W-:Y:S03]  /*8f00*/  @!P2 SYNCS.ARRIVE.TRANS64 RZ, [R15+URZ], R9 ;  /* 0x000000090fffa9a7 */ /* 0x0023e6000800003f */
[----:B------:R-:W-:-:S13]  /*8f10*/  ISETP.NE.AND P1, PT, R8, 0x2, PT ;  /* 0x000000020800780c */ /* 0x000fda0003f25270 */
[----:B-1----:R-:W-:Y:S05]  /*8f20*/  @P1 BRA `(.L_x_119) ;  /* 0x0000000000041947 */ /* 0x002fea0003800000 */
[----:B------:R-:W-:Y:S01]  /*8f30*/  BPT.TRAP 0x1 ;  /* 0x000000040000795c */ /* 0x000fe20000300000 */
.L_x_119:
[----:B------:R-:W-:Y:S05]  /*8f40*/  @P0 BRA `(.L_x_120) ;  /* 0x0000000000040947 */ /* 0x000fea0003800000 */
[----:B------:R-:W-:Y:S01]  /*8f50*/  BPT.TRAP 0x1 ;  /* 0x000000040000795c */ /* 0x000fe20000300000 */
.L_x_120:
[C---:B------:R-:W-:Y:S01]  /*8f60*/  IMAD R8, R7.reuse, 0x4000, R20 ;  /* 0x0000400007087824 */ /* 0x040fe200078e0214 */
[----:B------:R-:W-:Y:S01]  /*8f70*/  LEA R20, R7, R20, 0xd ;  /* 0x0000001407147211 */ /* 0x000fe200078e68ff */
[----:B------:R-:W-:Y:S01]  /*8f80*/  VIADD R4, R4, 0xffffffff ;  /* 0xffffffff04047836 */ /* 0x000fe20000000000 */
[----:B------:R-:W-:Y:S01]  /*8f90*/  R2UR UR9, R15 ;  /* 0x000000000f0972ca */ /* 0x000fe200000e0000 */
[----:B------:R-:W-:Y:S01]  /*8fa0*/  UIADD3 UR4, UP0, UR20, 0xf0, URZ ;  /* 0x000000f014047890 */ /* 0x000fe2000ff1e03f */
[----:B------:R-:W-:Y:S01]  /*8fb0*/  R2UR UR5, R8 ;  /* 0x00000000080572ca */ /* 0x000fe200000e0000 */
[----:B------:R-:W-:Y:S01]  /*8fc0*/  UIADD3 UR22, UP1, UR20, 0x1f0, URZ ;  /* 0x000001f014167890 */ /* 0x000fe2000ff3e03f */
[----:B------:R-:W-:Y:S01]  /*8fd0*/  R2UR UR8, R20 ;  /* 0x00000000140872ca */ /* 0x000fe200000e0000 */
[----:B------:R-:W-:Y:S01]  /*8fe0*/  VIADD R7, R7, 0x1 ;  /* 0x0000000107077836 */ /* 0x000fe20000000000 */
[----:B------:R-:W-:Y:S01]  /*8ff0*/  R2UR UR11, R13 ;  /* 0x000000000d0b72ca */ /* 0x000fe200000e0000 */
[----:B------:R-:W-:Y:S01]  /*9000*/  UIADD3.X UR23, URZ, UR21, URZ, UP1, !UPT ;  /* 0x000000153f177290 */ /* 0x000fe20008ffe43f */
[C---:B------:R-:W-:Y:S01]  /*9010*/  R2UR UR10, R19.reuse ;  /* 0x00000000130a72ca */ /* 0x040fe200000e0000 */
[----:B------:R-:W-:Y:S01]  /*9020*/  UMOV UR6, 0x0 ;  /* 0x0000000000067882 */ /* 0x000fe20000000000 */
[----:B------:R-:W-:Y:S01]  /*9030*/  R2UR UR12, R6 ;  /* 0x00000000060c72ca */ /* 0x000fe200000e0000 */
[----:B------:R-:W-:Y:S01]  /*9040*/  UMOV UR7, 0x10000000 ;  /* 0x1000000000077882 */ /* 0x000fe20000000000 */
[----:B------:R-:W-:Y:S01]  /*9050*/  R2UR UR18, R14 ;  /* 0x000000000e1272ca */ /* 0x000fe200000e0000 */
[----:B------:R-:W-:Y:S01]  /*9060*/  VIADD R19, R19, 0x40 ;  /* 0x0000004013137836 */ /* 0x000fe20000000000 */
[----:B------:R-:W-:Y:S01]  /*9070*/  ISETP.GT.AND P3, PT, R4, 0x1, PT ;  /* 0x000000010400780c */ /* 0x000fe20003f64270 */
[----:B------:R-:W-:Y:S01]  /*9080*/  UIADD3 UR13, UR5, 0x6400, URZ ;  /* 0x00006400050d7890 */ /* 0x000fe2000fffe03f */
[----:B------:R-:W-:Y:S01]  /*9090*/  ISETP.NE.AND P1, PT, R7, 0x8, PT ;  /* 0x000000080700780c */ /* 0x000fe20003f25270 */
[----:B------:R-:W-:-:S02]  /*90a0*/  UIADD3.X UR5, URZ, UR21, URZ, UP0, !UPT ;  /* 0x000000153f057290 */ /* 0x000fc400087fe43f */
[----:B------:R-:W-:Y:S01]  /*90b0*/  UIADD3 UR14, UR8, 0x26400, URZ ;  /* 0x00026400080e7890 */ /* 0x000fe2000fffe03f */
[----:B------:R-:W-:Y:S02]  /*90c0*/  SEL R8, RZ, 0x1, P1 ;  /* 0x00000001ff087807 */ /* 0x000fe40000800000 */
[----:B------:R-:W-:Y:S01]  /*90d0*/  UMOV UR8, UR13 ;  /* 0x0000000d00087c82 */ /* 0x000fe20008000000 */
[----:B------:R-:W-:Y:S02]  /*90e0*/  SEL R7, R7, RZ, P1 ;  /* 0x000000ff07077207 */ /* 0x000fe40000800000 */
[----:B------:R-:W-:Y:S01]  /*90f0*/  LOP3.LUT R5, R5, R8, RZ, 0x3c, !PT ;  /* 0x0000000805057212 */ /* 0x000fe200078e3cff */
[----:B------:R1:W-:Y:S02]  /*9100*/  UTMALDG.3D [UR8], [UR4], desc[UR6] ;  /* 0x00000608040075b4 */ /* 0x0003e40008011000 */
[----:B-1----:R-:W-:Y:S01]  /*9110*/  UMOV UR8, UR14 ;  /* 0x0000000e00087c82 */ /* 0x002fe20008000000 */
[----:B------:R-:W-:-:S02]  /*9120*/  UMOV UR11, UR18 ;  /* 0x00000012000b7c82 */ /* 0x000fc40008000000 */
[----:B------:R1:W-:Y:S02]  /*9130*/  UTMALDG.3D [UR8], [UR22], desc[UR6] ;  /* 0x00000608160075b4 */ /* 0x0003e40008011000 */
[----:B-1----:R-:W-:Y:S05]  /*9140*/  @P3 BRA `(.L_x_121) ;  /* 0xfffffffc00483947 */ /* 0x002fea000383ffff */
.L_x_117:
[----:B------:R-:W-:Y:S05]  /*9150*/  BSYNC B1 ;  /* 0x0000000000017941 */ /* 0x000fea0003800000 */
.L_x_116:
[----:B------:R-:W-:Y:S01]  /*9160*/  LOP3.LUT P3, RZ, R10, 0xff, RZ, 0xc0, !PT ;  /* 0x000000ff0aff7812 */ /* 0x000fe2000786c0ff */
[----:B------:R-:W-:Y:S01]  /*9170*/  IMAD.IADD R0, R11, 0x1, R0 ;  /* 0x000000010b007824 */ /* 0x000fe200078e0200 */
[----:B------:R-:W-:Y:S01]  /*9180*/  IADD3 R16, P4, R16, UR36, RZ ;  /* 0x0000002410107c10 */ /* 0x000fe2000ff9e0ff */
[----:B------:R-:W-:Y:S01]  /*9190*/  ULDC.64 UR4, c[0x0][0x8f8] ;  /* 0x00023e0000047ab9 */ /* 0x000fe20000000a00 */
[----:B------:R-:W-:Y:S01]  /*91a0*/  BSSY B1, `(.L_x_122) ;  /* 0x000006d000017945 */ /* 0x000fe20003800000 */
[----:B------:R-:W-:Y:S01]  /*91b0*/  IMAD.MOV.U32 R13, RZ, RZ, -0x1 ;  /* 0xffffffffff0d7424 */ /* 0x000fe200078e00ff */
[----:B------:R-:W-:Y:S01]  /*91c0*/  SHF.R.U32.HI R4, RZ, 0x3, R0 ;  /* 0x00000003ff047819 */ /* 0x000fe20000011600 */
[----:B------:R-:W-:Y:S01]  /*91d0*/  IMAD.MOV.U32 R7, RZ, RZ, -0x1 ;  /* 0xffffffffff077424 */ /* 0x000fe200078e00ff */
[----:B------:R-:W-:Y:S02]  /*91e0*/  ISETP.GT.U32.AND P1, PT, R0, 0x7, PT ;  /* 0x000000070000780c */ /* 0x000fe40003f24070 */
[----:B------:R-:W-:-:S02]  /*91f0*/  LOP3.LUT R4, R4, 0x1, RZ, 0xc0, !PT ;  /* 0x0000000104047812 */ /* 0x000fc400078ec0ff */
[----:B------:R-:W-:Y:S01]  /*9200*/  ISETP.LT.U32.AND P1, PT, R11, 0x8, P1 ;  /* 0x000000080b00780c */ /* 0x000fe20000f21070 */
[----:B------:R-:W1:Y:S01]  /*9210*/  @P3 S2R R6, SR_CgaCtaId ;  /* 0x0000000000063919 */ /* 0x000e620000008800 */
[----:B------:R-:W-:Y:S02]  /*9220*/  @P3 MOV R5, 0x400 ;  /* 0x0000040000053802 */ /* 0x000fe40000000f00 */
[----:B------:R-:W-:Y:S02]  /*9230*/  IADD3.X R17, R17, UR41, RZ, P4, !PT ;  /* 0x0000002911117c10 */ /* 0x000fe4000a7fe4ff */
[----:B------:R-:W-:Y:S02]  /*9240*/  ISETP.GE.U32.AND P4, PT, R16, UR4, PT ;  /* 0x0000000410007c0c */ /* 0x000fe4000bf86070 */
[----:B------:R-:W-:Y:S02]  /*9250*/  LOP3.LUT R0, R0, 0x7, RZ, 0xc0, !PT ;  /* 0x0000000700007812 */ /* 0x000fe400078ec0ff */
[----:B------:R-:W-:-:S02]  /*9260*/  PRMT R10, RZ, 0x7610, R10 ;  /* 0x00007610ff0a7816 */ /* 0x000fc4000000000a */
[----:B-1----:R-:W-:Y:S01]  /*9270*/  @P3 LEA R5, R6, R5, 0x18 ;  /* 0x0000000506053211 */ /* 0x002fe200078ec0ff */
[----:B------:R-:W-:-:S03]  /*9280*/  IMAD.MOV.U32 R6, RZ, RZ, -0x1 ;  /* 0xffffffffff067424 */ /* 0x000fc600078e00ff */
[----:B------:R1:W-:Y:S01]  /*9290*/  @P3 SYNCS.ARRIVE.TRANS64.A1T0 RZ, [R5+URZ+0xb8], RZ ;  /* 0x0000b8ff05ff39a7 */ /* 0x0003e2000810003f */
[----:B------:R-:W-:Y:S02]  /*92a0*/  ISETP.NE.U32.AND P3, PT, R4, 0x1, PT ;  /* 0x000000010400780c */ /* 0x000fe40003f65070 */
[----:B------:R-:W-:Y:S02]  /*92b0*/  SEL R4, RZ, 0x1, !P1 ;  /* 0x00000001ff047807 */ /* 0x000fe40004800000 */
[----:B------:R-:W-:Y:S02]  /*92c0*/  ISETP.GE.U32.AND.EX P1, PT, R17, UR5, PT, P4 ;  /* 0x0000000511007c0c */ /* 0x000fe4000bf26140 */
[----:B------:R-:W-:-:S04]  /*92d0*/  ISETP.GT.U32.AND P3, PT, R11, 0x7, !P3 ;  /* 0x000000070b00780c */ /* 0x000fc80005f64070 */
[----:B-1----:R-:W-:-:S04]  /*92e0*/  SEL R5, RZ, 0x1, !P3 ;  /* 0x00000001ff057807 */ /* 0x002fc80005800000 */
[--C-:B------:R-:W-:Y:S02]  /*92f0*/  LOP3.LUT R3, R5, R3, R4.reuse, 0x96, !PT ;  /* 0x0000000305037212 */ /* 0x100fe400078e9604 */
[----:B------:R-:W-:Y:S01]  /*9300*/  PRMT R4, RZ, 0x7610, R4 ;  /* 0x00007610ff047816 */ /* 0x000fe20000000004 */
[----:B------:R-:W-:Y:S06]  /*9310*/  @P1 BRA `(.L_x_123) ;  /* 0x0000000400541947 */ /* 0x000fec0003800000 */
[----:B------:R-:W-:Y:S01]  /*9320*/  ULDC.64 UR4, c[0x0][0x8d0] ;  /* 0x0002340000047ab9 */ /* 0x000fe20000000a00 */
[----:B------:R-:W1:Y:S01]  /*9330*/  S2R R14, SR_CTAID.X ;  /* 0x00000000000e7919 */ /* 0x000e620000002500 */
[----:B------:R-:W-:Y:S01]  /*9340*/  ISETP.NE.U32.AND P1, PT, RZ, UR4, PT ;  /* 0x00000004ff007c0c */ /* 0x000fe2000bf25070 */
[----:B------:R-:W-:Y:S01]  /*9350*/  ULDC UR7, c[0x0][0x8d8] ;  /* 0x0002360000077ab9 */ /* 0x000fe20000000800 */
[----:B------:R-:W-:Y:S01]  /*9360*/  IMAD.MOV.U32 R4, RZ, RZ, R16 ;  /* 0x000000ffff047224 */ /* 0x000fe200078e0010 */
[----:B------:R-:W2:Y:S01]  /*9370*/  S2R R13, SR_CTAID.Y ;  /* 0x00000000000d7919 */ /* 0x000ea20000002600 */
[----:B------:R-:W-:Y:S01]  /*9380*/  ISETP.NE.AND.EX P1, PT, RZ, UR5, PT, P1 ;  /* 0x00000005ff007c0c */ /* 0x000fe2000bf25310 */
[----:B------:R-:W-:-:S12]  /*9390*/  IMAD.MOV.U32 R5, RZ, RZ, R17 ;  /* 0x000000ffff057224 */ /* 0x000fd800078e0011 */
[----:B------:R-:W-:Y:S05]  /*93a0*/  @!P1 BRA `(.L_x_124) ;  /* 0x0000000000289947 */ /* 0x000fea0003800000 */
[----:B------:R-:W-:Y:S02]  /*93b0*/  ULDC UR6, c[0x0][0x8dc] ;  /* 0x0002370000067ab9 */ /* 0x000fe40000000800 */
[----:B------:R-:W-:-:S05]  /*93c0*/  IADD3 R9, P1, R16, UR6, RZ ;  /* 0x0000000610097c10 */ /* 0x000fca000ff3e0ff */
[----:B------:R-:W-:-:S04]  /*93d0*/  IMAD.X R15, RZ, RZ, R17, P1 ;  /* 0x000000ffff0f7224 */ /* 0x000fc800008e0611 */
[----:B------:R-:W-:-:S04]  /*93e0*/  IMAD.WIDE.U32 R6, R15, UR4, RZ ;  /* 0x000000040f067c25 */ /* 0x000fc8000f8e00ff */
[----:B------:R-:W-:-:S04]  /*93f0*/  IMAD.WIDE.U32 R6, P1, R9, UR5, R6 ;  /* 0x0000000509067c25 */ /* 0x000fc8000f820006 */
[----:B------:R-:W-:Y:S01]  /*9400*/  IMAD.WIDE.U32 R8, R9, UR4, RZ ;  /* 0x0000000409087c25 */ /* 0x000fe2000f8e00ff */
[----:B------:R-:W-:-:S03]  /*9410*/  MOV R4, R7 ;  /* 0x0000000700047202 */ /* 0x000fc60000000f00 */
[----:B------:R-:W-:Y:S01]  /*9420*/  IMAD.X R5, RZ, RZ, RZ, P1 ;  /* 0x000000ffff057224 */ /* 0x000fe200008e06ff */
[----:B------:R-:W-:-:S05]  /*9430*/  IADD3 RZ, P1, R9, R6, RZ ;  /* 0x0000000609ff7210 */ /* 0x000fca0007f3e0ff */
[----:B------:R-:W-:-:S08]  /*9440*/  IMAD.WIDE.U32.X R4, R15, UR5, R4, P1 ;  /* 0x000000050f047c25 */ /* 0x000fd000088e0404 */
.L_x_124:
[--C-:B------:R-:W-:Y:S01]  /*9450*/  SHF.R.U64 R8, R4, UR7, R5.reuse ;  /* 0x0000000704087c19 */ /* 0x100fe20008001205 */
[----:B------:R-:W-:Y:S01]  /*9460*/  ULDC.64 UR4, c[0x0][0x8c8] ;  /* 0x0002320000047ab9 */ /* 0x000fe20000000a00 */
[----:B------:R-:W-:Y:S01]  /*9470*/  SHF.R.U32.HI R4, RZ, UR7, R5 ;  /* 0x00000007ff047c19 */ /* 0x000fe20008011605 */
[----:B------:R-:W3:Y:S01]  /*9480*/  LDC R25, c[0x0][0x144] ;  /* 0x00005100ff197b82 */ /* 0x000ee20000000800 */
[----:B------:R-:W-:Y:S01]  /*9490*/  IADD3 R7, P1, RZ, -R8, RZ ;  /* 0x80000008ff077210 */ /* 0x000fe20007f3e0ff */
[----:B------:R-:W-:Y:S01]  /*94a0*/  ULDC.64 UR8, c[0x0][0x8e8] ;  /* 0x00023a0000087ab9 */ /* 0x000fe20000000a00 */
[----:B-1----:R-:W-:Y:S01]  /*94b0*/  I2FP.F32.U32 R9, R14 ;  /* 0x0000000e00097245 */ /* 0x002fe20000201000 */
[----:B------:R-:W-:Y:S02]  /*94c0*/  ULDC UR6, c[0x0][0x8b0] ;  /* 0x00022c0000067ab9 */ /* 0x000fe40000000800 */
[----:B------:R-:W-:Y:S01]  /*94d0*/  IMAD.X R4, RZ, RZ, ~R4, P1 ;  /* 0x000000ffff047224 */ /* 0x000fe200008e0e04 */
[----:B------:R-:W-:Y:S01]  /*94e0*/  ISETP.NE.U32.AND P1, PT, RZ, UR8, PT ;  /* 0x00000008ff007c0c */ /* 0x000fe2000bf25070 */
[----:B------:R-:W1:Y:S02]  /*94f0*/  LDC R20, c[0x0][0x148] ;  /* 0x00005200ff147b82 */ /* 0x000e640000000800 */
[----:B------:R-:W-:Y:S01]  /*9500*/  IMAD R6, R4, UR4, RZ ;  /* 0x0000000404067c24 */ /* 0x000fe2000f8e02ff */
[----:B------:R-:W-:Y:S01]  /*9510*/  ISETP.NE.AND.EX P1, PT, RZ, UR9, PT, P1 ;  /* 0x00000009ff007c0c */ /* 0x000fe2000bf25310 */
[----:B------:R-:W-:Y:S01]  /*9520*/  IMAD.WIDE.U32 R4, R7, UR4, R16 ;  /* 0x0000000407047c25 */ /* 0x000fe2000f8e0010 */
[----:B------:R-:W-:-:S03]  /*9530*/  ULDC UR4, c[0x0][0x150] ;  /* 0x0000540000047ab9 */ /* 0x000fc60000000800 */
[----:B------:R-:W-:Y:S02]  /*9540*/  IMAD R7, R7, UR5, R6 ;  /* 0x0000000507077c24 */ /* 0x000fe4000f8e0206 */
[----:B------:R-:W-:Y:S01]  /*9550*/  FMUL R6, R9, UR4 ;  /* 0x0000000409067c20 */ /* 0x000fe20008400000 */
[----:B------:R-:W-:Y:S01]  /*9560*/  ULDC UR4, c[0x0][0x8c0] ;  /* 0x0002300000047ab9 */ /* 0x000fe20000000800 */
[----:B------:R-:W-:Y:S01]  /*9570*/  ULDC UR5, c[0x0][0x154] ;  /* 0x0000550000057ab9 */ /* 0x000fe20000000800 */
[----:B------:R-:W-:-:S03]  /*9580*/  IMAD.IADD R5, R5, 0x1, R7 ;  /* 0x0000000105057824 */ /* 0x000fc600078e0207 */
[----:B------:R-:W4:Y:S02]  /*9590*/  F2I.U32.TRUNC.NTZ R6, R6 ;  /* 0x0000000600067305 */ /* 0x000f24000020f000 */
[----:B------:R-:W-:Y:S02]  /*95a0*/  SHF.R.U64 R9, R4, UR4, R5 ;  /* 0x0000000404097c19 */ /* 0x000fe40008001205 */
[----:B--2---:R-:W-:-:S05]  /*95b0*/  I2FP.F32.U32 R4, R13 ;  /* 0x0000000d00047245 */ /* 0x004fca0000201000 */
[----:B------:R-:W-:Y:S01]  /*95c0*/  FMUL R21, R4, UR5 ;  /* 0x0000000504157c20 */ /* 0x000fe20008400000 */
[----:B------:R-:W-:Y:S01]  /*95d0*/  SHF.R.U32.HI R4, RZ, UR4, R5 ;  /* 0x00000004ff047c19 */ /* 0x000fe20008011605 */
[----:B------:R-:W-:-:S03]  /*95e0*/  ULDC UR4, c[0x0][0x900] ;  /* 0x0002400000047ab9 */ /* 0x000fc60000000800 */
[--C-:B------:R-:W-:Y:S01]  /*95f0*/  SHF.R.U64 R19, R9, UR6, R4.reuse ;  /* 0x0000000609137c19 */ /* 0x100fe20008001204 */
[----:B------:R-:W2:Y:S01]  /*9600*/  F2I.U32.TRUNC.NTZ R21, R21 ;  /* 0x0000001500157305 */ /* 0x000ea2000020f000 */
[----:B------:R-:W-:Y:S01]  /*9610*/  SHF.R.U32.HI R4, RZ, UR6, R4 ;  /* 0x00000006ff047c19 */ /* 0x000fe20008011604 */
[----:B----4-:R-:W-:-:S03]  /*9620*/  IMAD.MOV R6, RZ, RZ, -R6 ;  /* 0x000000ffff067224 */ /* 0x010fc600078e0a06 */
[----:B------:R-:W-:Y:S01]  /*9630*/  SHF.R.U64 R15, R19, UR4, R4 ;  /* 0x00000004130f7c19 */ /* 0x000fe20008001204 */
[----:B---3--:R-:W-:Y:S01]  /*9640*/  IMAD R14, R25, R6, R14 ;  /* 0x00000006190e7224 */ /* 0x008fe200078e020e */
[----:B------:R-:W-:-:S03]  /*9650*/  SHF.R.U32.HI R23, RZ, UR4, R4 ;  /* 0x00000004ff177c19 */ /* 0x000fc60008011604 */
[----:B------:R-:W-:Y:S02]  /*9660*/  IMAD.MOV.U32 R4, RZ, RZ, R15 ;  /* 0x000000ffff047224 */ /* 0x000fe400078e000f */
[----:B------:R-:W-:Y:S01]  /*9670*/  IMAD.MOV.U32 R5, RZ, RZ, R23 ;  /* 0x000000ffff057224 */ /* 0x000fe200078e0017 */
[----:B--2---:R-:W-:Y:S06]  /*9680*/  @!P1 BRA `(.L_x_125) ;  /* 0x0000000000289947 */ /* 0x004fec0003800000 */
[----:B------:R-:W-:Y:S02]  /*9690*/  ULDC UR4, c[0x0][0x8f4] ;  /* 0x00023d0000047ab9 */ /* 0x000fe40000000800 */
[----:B------:R-:W-:-:S05]  /*96a0*/  IADD3 R5, P1, R15, UR4, RZ ;  /* 0x000000040f057c10 */ /* 0x000fca000ff3e0ff */
[----:B------:R-:W-:-:S04]  /*96b0*/  IMAD.X R23, RZ, RZ, R23, P1 ;  /* 0x000000ffff177224 */ /* 0x000fc800008e0617 */
[----:B------:R-:W-:-:S04]  /*96c0*/  IMAD.WIDE.U32 R6, R23, UR8, RZ ;  /* 0x0000000817067c25 */ /* 0x000fc8000f8e00ff */
[----:B------:R-:W-:-:S04]  /*96d0*/  IMAD.WIDE.U32 R6, P1, R5, UR9, R6 ;  /* 0x0000000905067c25 */ /* 0x000fc8000f820006 */
[----:B------:R-:W-:-:S04]  /*96e0*/  IMAD.WIDE.U32 R4, R5, UR8, RZ ;  /* 0x0000000805047c25 */ /* 0x000fc8000f8e00ff */
[----:B------:R-:W-:Y:S01]  /*96f0*/  IMAD.MOV.U32 R4, RZ, RZ, R7 ;  /* 0x000000ffff047224 */ /* 0x000fe200078e0007 */
[----:B------:R-:W-:Y:S01]  /*9700*/  IADD3 RZ, P3, R5, R6, RZ ;  /* 0x0000000605ff7210 */ /* 0x000fe20007f7e0ff */
[----:B------:R-:W-:-:S04]  /*9710*/  IMAD.X R5, RZ, RZ, RZ, P1 ;  /* 0x000000ffff057224 */ /* 0x000fc800008e06ff */
[----:B------:R-:W-:-:S08]  /*9720*/  IMAD.WIDE.U32.X R4, R23, UR9, R4, P3 ;  /* 0x0000000917047c25 */ /* 0x000fd000098e0404 */
.L_x_125:
[----:B------:R-:W-:Y:S01]  /*9730*/  ISETP.NE.AND P1, PT, R2, 0x1, PT ;  /* 0x000000010200780c */ /* 0x000fe20003f25270 */
[----:B------:R-:W-:Y:S01]  /*9740*/  ULDC UR4, c[0x0][0x8f0] ;  /* 0x00023c0000047ab9 */ /* 0x000fe20000000800 */
[----:B------:R-:W-:Y:S01]  /*9750*/  LOP3.LUT R19, R19, UR16, RZ, 0xc0, !PT ;  /* 0x0000001013137c12 */ /* 0x000fe2000f8ec0ff */
[----:B------:R-:W-:Y:S01]  /*9760*/  IMAD.MOV R21, RZ, RZ, -R21 ;  /* 0x000000ffff157224 */ /* 0x000fe200078e0a15 */
[----:B------:R-:W-:Y:S01]  /*9770*/  SHF.R.U64 R4, R4, UR4, R5 ;  /* 0x0000000404047c19 */ /* 0x000fe20008001205 */
[----:B------:R-:W-:Y:S01]  /*9780*/  ULDC UR4, c[0x0][0x8e0] ;  /* 0x0002380000047ab9 */ /* 0x000fe20000000800 */
[----:B------:R-:W-:Y:S01]  /*9790*/  ULDC UR5, c[0x0][0x8b8] ;  /* 0x00022e0000057ab9 */ /* 0x000fe20000000800 */
[----:B------:R-:W-:Y:S02]  /*97a0*/  IMAD.MOV.U32 R5, RZ, RZ, 0x1 ;  /* 0x00000001ff057424 */ /* 0x000fe400078e00ff */
[----:B------:R-:W-:Y:S02]  /*97b0*/  IMAD.MOV R6, RZ, RZ, -R4 ;  /* 0x000000ffff067224 */ /* 0x000fe400078e0a04 */
[----:B------:R-:W-:Y:S01]  /*97c0*/  IMAD R19, R4, UR17, R19 ;  /* 0x0000001104137c24 */ /* 0x000fe2000f8e0213 */
[----:B------:R-:W-:Y:S01]  /*97d0*/  LOP3.LUT R4, R9, UR15, RZ, 0xc0, !PT ;  /* 0x0000000f09047c12 */ /* 0x000fe2000f8ec0ff */
[----:B-1----:R-:W-:-:S02]  /*97e0*/  @P1 IMAD R14, R20, R21, R13 ;  /* 0x00000015140e1224 */ /* 0x002fc400078e020d */
[----:B------:R-:W-:Y:S01]  /*97f0*/  IMAD R15, R6, UR4, R15 ;  /* 0x00000004060f7c24 */ /* 0x000fe2000f8e020f */
[----:B------:R-:W-:Y:S01]  /*9800*/  ULDC UR4, c[0x0][0x8a8] ;  /* 0x00022a0000047ab9 */ /* 0x000fe20000000800 */
[----:B------:R-:W-:Y:S01]  /*9810*/  IMAD R14, R19, UR5, R14 ;  /* 0x00000005130e7c24 */ /* 0x000fe2000f8e020e */
[----:B------:R-:W-:Y:S01]  /*9820*/  MOV R6, R8 ;  /* 0x0000000800067202 */ /* 0x000fe20000000f00 */
[--C-:B------:R-:W-:Y:S01]  /*9830*/  IMAD R15, R15, UR4, R4.reuse ;  /* 0x000000040f0f7c24 */ /* 0x100fe2000f8e0204 */
[----:B------:R-:W-:-:S04]  /*9840*/  PRMT R4, R5, 0x7610, R4 ;  /* 0x0000761005047816 */ /* 0x000fc80000000004 */
[----:B------:R-:W-:Y:S02]  /*9850*/  SEL R7, R15, R14, !P1 ;  /* 0x0000000e0f077207 */ /* 0x000fe40004800000 */
[----:B------:R-:W-:-:S07]  /*9860*/  SEL R13, R14, R15, !P1 ;  /* 0x0000000f0e0d7207 */ /* 0x000fce0004800000 */
.L_x_123:
[----:B------:R-:W-:Y:S05]  /*9870*/  BSYNC B1 ;  /* 0x0000000000017941 */ /* 0x000fea0003800000 */
.L_x_122:
[----:B------:R-:W-:-:S13]  /*9880*/  LOP3.LUT P1, RZ, R4, 0xff, RZ, 0xc0, !PT ;  /* 0x000000ff04ff7812 */ /* 0x000fda000782c0ff */
[----:B------:R-:W-:Y:S05]  /*9890*/  @P1 BRA `(.L_x_126) ;  /* 0xfffffff400401947 */ /* 0x000fea000383ffff */
[----:B------:R-:W-:Y:S05]  /*98a0*/  BSYNC B0 ;  /* 0x0000000000007941 */ /* 0x000fea0003800000 */
.L_x_114:
[----:B------:R-:W-:-:S03]  /*98b0*/  UMOV UR4, 0xffffffff ;  /* 0xffffffff00047882 */ /* 0x000fc60000000000 */
[----:B------:R-:W-:Y:S05]  /*98c0*/  BRA.DIV UR4, `(.L_x_127) ;  /* 0x0000000a043c7947 */ /* 0x000fea000b800000 */
[----:B------:R-:W-:-:S13]  /*98d0*/  ELECT P6, URZ, PT ;  /* 0x00000000003f782f */ /* 0x000fda00038c0000 */
.L_x_149:
[----:B------:R-:W-:Y:S05]  /*98e0*/  @!P6 BRA `(.L_x_11) ;  /* 0x000000040034e947 */ /* 0x000fea0003800000 */
[----:B------:R-:W-:-:S04]  /*98f0*/  LOP3.LUT R22, R22, 0x2, RZ, 0xfc, !PT ;  /* 0x0000000216167812 */ /* 0x000fc800078efcff */
[----:B------:R-:W-:-:S13]  /*9900*/  ISETP.NE.AND P0, PT, R22, 0x3, PT ;  /* 0x000000031600780c */ /* 0x000fda0003f05270 */
[----:B------:R-:W-:Y:S05]  /*9910*/  @!P0 BRA `(.L_x_128) ;  /* 0x0000000000048947 */ /* 0x000fea0003800000 */
[----:B------:R-:W-:Y:S01]  /*9920*/  BPT.TRAP 0x1 ;  /* 0x000000040000795c */ /* 0x000fe20000300000 */
.L_x_128:
[----:B------:R-:W1:Y:S01]  /*9930*/  S2R R5, SR_CgaCtaId ;  /* 0x0000000000057919 */ /* 0x000e620000008800 */
[----:B------:R-:W-:Y:S02]  /*9940*/  MOV R2, 0x400 ;  /* 0x0000040000027802 */ /* 0x000fe40000000f00 */
[----:B------:R-:W-:Y:S02]  /*9950*/  SHF.L.U32 R4, R3, 0x1f, RZ ;  /* 0x0000001f03047819 */ /* 0x000fe400000006ff */
[----:B-1----:R-:W-:-:S05]  /*9960*/  LEA R5, R5, R2, 0x18 ;  /* 0x0000000205057211 */ /* 0x002fca00078ec0ff */
[----:B------:R-:W-:-:S04]  /*9970*/  VIADD R5, R5, 0x40 ;  /* 0x0000004005057836 */ /* 0x000fc80000000000 */
[C---:B------:R-:W-:Y:S02]  /*9980*/  IMAD R7, R0.reuse, 0x8, R5 ;  /* 0x0000000800077824 */ /* 0x040fe400078e0205 */
[----:B------:R-:W-:Y:S02]  /*9990*/  VIADD R0, R0, 0x1 ;  /* 0x0000000100007836 */ /* 0x000fe40000000000 */
[----:B------:R-:W1:Y:S03]  /*99a0*/  SYNCS.PHASECHK.TRANS64.TRYWAIT P0, [R7+URZ], R4 ;  /* 0x00000004070075a7 */ /* 0x000e66000800017f */
[----:B------:R-:W-:-:S04]  /*99b0*/  ISETP.NE.AND P1, PT, R0, 0x8, PT ;  /* 0x000000080000780c */ /* 0x000fc80003f25270 */
[----:B------:R-:W-:Y:S02]  /*99c0*/  SEL R2, RZ, 0x1, P1 ;  /* 0x00000001ff027807 */ /* 0x000fe40000800000 */
[----:B------:R-:W-:Y:S02]  /*99d0*/  SEL R0, R0, RZ, P1 ;  /* 0x000000ff00007207 */ /* 0x000fe40000800000 */
[----:B------:R-:W-:-:S03]  /*99e0*/  LOP3.LUT R9, R3, R2, RZ, 0x3c, !PT ;  /* 0x0000000203097212 */ /* 0x000fc600078e3cff */
[----:B------:R-:W-:Y:S01]  /*99f0*/  IMAD R6, R0, 0x8, R5 ;  /* 0x0000000800067824 */ /* 0x000fe200078e0205 */
[----:B------:R-:W-:Y:S01]  /*9a00*/  SHF.L.U32 R3, R9, 0x1f, RZ ;  /* 0x0000001f09037819 */ /* 0x000fe200000006ff */
[----:B-1----:R-:W-:Y:S06]  /*9a10*/  @!P0 BRA `(.L_x_129) ;  /* 0x0000000800088947 */ /* 0x002fec0003800000 */
.L_x_150:
[----:B------:R-:W2:Y:S01]  /*9a20*/  SYNCS.PHASECHK.TRANS64.TRYWAIT P0, [R6+URZ], R3 ;  /* 0x00000003060075a7 */ /* 0x000ea2000800017f */
[----:B------:R-:W-:-:S05]  /*9a30*/  VIADD R0, R0, 0x1 ;  /* 0x0000000100007836 */ /* 0x000fca0000000000 */
[----:B------:R-:W-:-:S04]  /*9a40*/  ISETP.NE.AND P1, PT, R0, 0x8, PT ;  /* 0x000000080000780c */ /* 0x000fc80003f25270 */
[----:B------:R-:W-:Y:S02]  /*9a50*/  SEL R2, RZ, 0x1, P1 ;  /* 0x00000001ff027807 */ /* 0x000fe40000800000 */
[----:B------:R-:W-:Y:S02]  /*9a60*/  SEL R0, R0, RZ, P1 ;  /* 0x000000ff00007207 */ /* 0x000fe40000800000 */
[----:B------:R-:W-:-:S03]  /*9a70*/  LOP3.LUT R9, R9, R2, RZ, 0x3c, !PT ;  /* 0x0000000209097212 */ /* 0x000fc600078e3cff */
[----:B-1----:R-:W-:Y:S01]  /*9a80*/  IMAD R7, R0, 0x8, R5 ;  /* 0x0000000800077824 */ /* 0x002fe200078e0205 */
[----:B------:R-:W-:Y:S01]  /*9a90*/  SHF.L.U32 R4, R9, 0x1f, RZ ;  /* 0x0000001f09047819 */ /* 0x000fe200000006ff */
[----:B--2---:R-:W-:Y:S06]  /*9aa0*/  @!P0 BRA `(.L_x_130) ;  /* 0x0000000400f88947 */ /* 0x004fec0003800000 */
.L_x_151:
        /* <DEDUP_REMOVED lines=9> */
.L_x_152:
        /* <DEDUP_REMOVED lines=9> */
.L_x_153:
[----:B------:R-:W2:Y:S01]  /*9bd0*/  SYNCS.PHASECHK.TRANS64.TRYWAIT P0, [R7+URZ], R4 ;  /* 0x00000004070075a7 */ /* 0x000ea2000800017f */
[----:B------:R-:W-:-:S05]  /*9be0*/  VIADD R0, R0, 0x1 ;  /* 0x0000000100007836 */ /* 0x000fca0000000000 */
[----:B------:R-:W-:-:S04]  /*9bf0*/  ISETP.NE.AND P1, PT, R0, 0x8, PT ;  /* 0x000000080000780c */ /* 0x000fc80003f25270 */
[----:B------:R-:W-:Y:S02]  /*9c00*/  SEL R2, RZ, 0x1, P1 ;  /* 0x00000001ff027807 */ /* 0x000fe40000800000 */
[----:B------:R-:W-:Y:S02]  /*9c10*/  SEL R0, R0, RZ, P1 ;  /* 0x000000ff00007207 */ /* 0x000fe40000800000 */
[----:B------:R-:W-:Y:S02]  /*9c20*/  LOP3.LUT R9, R9, R2, RZ, 0x3c, !PT ;  /* 0x0000000209097212 */ /* 0x000fe400078e3cff */
[----:B-1----:R-:W-:Y:S02]  /*9c30*/  LEA R6, R0, R5, 0x3 ;  /* 0x0000000500067211 */ /* 0x002fe400078e18ff */
[----:B------:R-:W-:Y:S01]  /*9c40*/  SHF.L.U32 R3, R9, 0x1f, RZ ;  /* 0x0000001f09037819 */ /* 0x000fe200000006ff */
[----:B--2---:R-:W-:Y:S06]  /*9c50*/  @!P0 BRA `(.L_x_133) ;  /* 0x0000000400c88947 */ /* 0x004fec0003800000 */
.L_x_154:
        /* <DEDUP_REMOVED lines=9> */
.L_x_155:
[----:B------:R-:W2:Y:S01]  /*9cf0*/  SYNCS.PHASECHK.TRANS64.TRYWAIT P0, [R7+URZ], R4 ;  /* 0x00000004070075a7 */ /* 0x000ea2000800017f */
[----:B------:R-:W-:-:S05]  /*9d00*/  VIADD R0, R0, 0x1 ;  /* 0x0000000100007836 */ /* 0x000fca0000000000 */
[----:B------:R-:W-:-:S04]  /*9d10*/  ISETP.NE.AND P1, PT, R0, 0x8, PT ;  /* 0x000000080000780c */ /* 0x000fc80003f25270 */
[----:B------:R-:W-:Y:S02]  /*9d20*/  SEL R2, RZ, 0x1, P1 ;  /* 0x00000001ff027807 */ /* 0x000fe40000800000 */
[----:B------:R-:W-:Y:S02]  /*9d30*/  SEL R0, R0, RZ, P1 ;  /* 0x000000ff00007207 */ /* 0x000fe40000800000 */
[----:B------:R-:W-:Y:S01]  /*9d40*/  LOP3.LUT R2, R9, R2, RZ, 0x3c, !PT ;  /* 0x0000000209027212 */ /* 0x000fe200078e3cff */
[----:B--2---:R-:W-:Y:S06]  /*9d50*/  @!P0 BRA `(.L_x_135) ;  /* 0x0000000400b08947 */ /* 0x004fec0003800000 */
.L_x_156:
[----:B------:R-:W-:Y:S01]  /*9d60*/  IMAD R5, R0, 0x8, R5 ;  /* 0x0000000800057824 */ /* 0x000fe200078e0205 */
[----:B------:R-:W-:-:S07]  /*9d70*/  SHF.L.U32 R0, R2, 0x1f, RZ ;  /* 0x0000001f02007819 */ /* 0x000fce00000006ff */
.L_x_136:
[----:B---3--:R3:W4:Y:S02]  /*9d80*/  SYNCS.PHASECHK.TRANS64.TRYWAIT P0, [R5+URZ], R0 ;  /* 0x00000000050075a7 */ /* 0x008724000800017f */
[----:B----4-:R-:W-:Y:S05]  /*9d90*/  @!P0 NANOSLEEP.SYNCS 0x989680 ;  /* 0x009896800000895d */ /* 0x010fea0003900000 */
[----:B------:R-:W4:Y:S02]  /*9da0*/  @!P0 SYNCS.PHASECHK.TRANS64 P0, [R5+URZ], R0 ;  /* 0x00000000050085a7 */ /* 0x000f24000800007f */
[----:B----4-:R-:W-:Y:S05]  /*9db0*/  @!P0 BRA `(.L_x_136) ;  /* 0xfffffffc00f08947 */ /* 0x010fea000383ffff */
.L_x_11:
[----:B------:R-:W-:Y:S05]  /*9dc0*/  BSYNC B6 ;  /* 0x0000000000067941 */ /* 0x000fea0003800000 */
.L_x_9:
[----:B------:R-:W-:Y:S05]  /*9dd0*/  EXIT ;  /* 0x000000000000794d */ /* 0x000fea0003800000 */
.L_x_24:
[----:B----4-:R4:W1:Y:S02]  /*9de0*/  SYNCS.PHASECHK.TRANS64.TRYWAIT P1, [R3+URZ], R0 ;  /* 0x00000000030075a7 */ /* 0x010864000802017f */
[----:B-1----:R-:W-:Y:S05]  /*9df0*/  @!P1 NANOSLEEP.SYNCS 0x989680 ;  /* 0x009896800000995d */ /* 0x002fea0003900000 */
[----:B------:R-:W1:Y:S02]  /*9e00*/  @!P1 SYNCS.PHASECHK.TRANS64 P1, [R3+URZ], R0 ;  /* 0x00000000030095a7 */ /* 0x000e64000802007f */
[----:B-1----:R-:W-:Y:S05]  /*9e10*/  @!P1 BRA `(.L_x_24) ;  /* 0xfffffffc00f09947 */ /* 0x002fea000383ffff */
[----:B------:R-:W-:Y:S05]  /*9e20*/  BRA `(.L_x_23) ;  /* 0xffffff7800647947 */ /* 0x000fea000383ffff */
.L_x_29:
[----:B---3--:R-:W-:-:S04]  /*9e30*/  IMAD.U32 R4, RZ, RZ, UR4 ;  /* 0x00000004ff047e24 */ /* 0x008fc8000f8e00ff */
[----:B------:R3:W4:Y:S03]  /*9e40*/  SYNCS.PHASECHK.TRANS64.TRYWAIT P1, [R4+URZ], R3 ;  /* 0x00000003040075a7 */ /* 0x000726000802017f */
[----:B----4-:R-:W-:Y:S05]  /*9e50*/  @!P1 NANOSLEEP.SYNCS 0x989680 ;  /* 0x009896800000995d */ /* 0x010fea0003900000 */
[----:B------:R-:W4:Y:S02]  /*9e60*/  @!P1 SYNCS.PHASECHK.TRANS64 P1, [R4+URZ], R3 ;  /* 0x00000003040095a7 */ /* 0x000f24000802007f */
[----:B----4-:R-:W-:Y:S05]  /*9e70*/  @!P1 BRA `(.L_x_29) ;  /* 0xfffffffc00ec9947 */ /* 0x010fea000383ffff */
[----:B------:R-:W-:Y:S05]  /*9e80*/  BRA `(.L_x_28) ;  /* 0xffffff7c00307947 */ /* 0x000fea000383ffff */
.L_x_50:
[----:B-1----:R1:W2:Y:S02]  /*9e90*/  SYNCS.PHASECHK.TRANS64.TRYWAIT P2, [R3+URZ+0x80], R0 ;  /* 0x00008000030075a7 */ /* 0x0022a4000804017f */
[----:B--2---:R-:W-:Y:S05]  /*9ea0*/  @!P2 NANOSLEEP.SYNCS 0x989680 ;  /* 0x009896800000a95d */ /* 0x004fea0003900000 */
[----:B------:R-:W2:Y:S02]  /*9eb0*/  @!P2 SYNCS.PHASECHK.TRANS64 P2, [R3+URZ+0x80], R0 ;  /* 0x000080000300a5a7 */ /* 0x000ea4000804007f */
[----:B--2---:R-:W-:Y:S05]  /*9ec0*/  @!P2 BRA `(.L_x_50) ;  /* 0xfffffffc00f0a947 */ /* 0x004fea000383ffff */
[----:B------:R-:W-:Y:S05]  /*9ed0*/  BRA `(.L_x_137) ;  /* 0xffffff8800007947 */ /* 0x000fea000383ffff */
.L_x_64:
[----:B-1----:R1:W2:Y:S02]  /*9ee0*/  SYNCS.PHASECHK.TRANS64.TRYWAIT P3, [R28+URZ+0x80], R27 ;  /* 0x0000801b1c0075a7 */ /* 0x0022a4000806017f */
[----:B--2---:R-:W-:Y:S05]  /*9ef0*/  @!P3 NANOSLEEP.SYNCS 0x989680 ;  /* 0x009896800000b95d */ /* 0x004fea0003900000 */
[----:B------:R-:W2:Y:S02]  /*9f00*/  @!P3 SYNCS.PHASECHK.TRANS64 P3, [R28+URZ+0x80], R27 ;  /* 0x0000801b1c00b5a7 */ /* 0x000ea4000806007f */
[----:B--2---:R-:W-:Y:S05]  /*9f10*/  @!P3 BRA `(.L_x_64) ;  /* 0xfffffffc00f0b947 */ /* 0x004fea000383ffff */
[----:B------:R-:W-:Y:S05]  /*9f20*/  BRA `(.L_x_138) ;  /* 0xffffffac00247947 */ /* 0x000fea000383ffff */
.L_x_84:
[----:B-1----:R-:W-:-:S04]  /*9f30*/  IMAD.U32 R3, RZ, RZ, UR4 ;  /* 0x00000004ff037e24 */ /* 0x002fc8000f8e00ff */
[----:B------:R1:W2:Y:S03]  /*9f40*/  SYNCS.PHASECHK.TRANS64.TRYWAIT P0, [R3+URZ+0xb8], R0 ;  /* 0x0000b800030075a7 */ /* 0x0002a6000800017f */
[----:B--2---:R-:W-:Y:S05]  /*9f50*/  @!P0 NANOSLEEP.SYNCS 0x989680 ;  /* 0x009896800000895d */ /* 0x004fea0003900000 */
[----:B------:R-:W2:Y:S02]  /*9f60*/  @!P0 SYNCS.PHASECHK.TRANS64 P0, [R3+URZ+0xb8], R0 ;  /* 0x0000b800030085a7 */ /* 0x000ea4000800007f */
[----:B--2---:R-:W-:Y:S05]  /*9f70*/  @!P0 BRA `(.L_x_84) ;  /* 0xfffffffc00ec8947 */ /* 0x004fea000383ffff */
[----:B------:R-:W-:Y:S05]  /*9f80*/  BRA `(.L_x_83) ;  /* 0xffffffd800f07947 */ /* 0x000fea000383ffff */
.L_x_93:
[----:B-1----:R-:W-:-:S04]  /*9f90*/  IMAD.U32 R5, RZ, RZ, UR5 ;  /* 0x00000005ff057e24 */ /* 0x002fc8000f8e00ff */
[----:B------:R1:W2:Y:S03]  /*9fa0*/  SYNCS.PHASECHK.TRANS64.TRYWAIT P1, [R5+URZ+0x98], R4 ;  /* 0x00009804050075a7 */ /* 0x0002a6000802017f */
[----:B--2---:R-:W-:Y:S05]  /*9fb0*/  @!P1 NANOSLEEP.SYNCS 0x989680 ;  /* 0x009896800000995d */ /* 0x004fea0003900000 */
[----:B------:R-:W2:Y:S02]  /*9fc0*/  @!P1 SYNCS.PHASECHK.TRANS64 P1, [R5+URZ+0x98], R4 ;  /* 0x00009804050095a7 */ /* 0x000ea4000802007f */
[----:B--2---:R-:W-:Y:S05]  /*9fd0*/  @!P1 BRA `(.L_x_93) ;  /* 0xfffffffc00ec9947 */ /* 0x004fea000383ffff */
[----:B------:R-:W-:Y:S05]  /*9fe0*/  BRA `(.L_x_139) ;  /* 0xffffffdc00e87947 */ /* 0x000fea000383ffff */
.L_x_99:
[----:B-1----:R-:W-:-:S04]  /*9ff0*/  IMAD.U32 R5, RZ, RZ, UR4 ;  /* 0x00000004ff057e24 */ /* 0x002fc8000f8e00ff */
[----:B------:R1:W2:Y:S03]  /*a000*/  SYNCS.PHASECHK.TRANS64.TRYWAIT P1, [R5+URZ+0x98], R4 ;  /* 0x00009804050075a7 */ /* 0x0002a6000802017f */
[----:B--2---:R-:W-:Y:S05]  /*a010*/  @!P1 NANOSLEEP.SYNCS 0x989680 ;  /* 0x009896800000995d */ /* 0x004fea0003900000 */
[----:B------:R-:W2:Y:S02]  /*a020*/  @!P1 SYNCS.PHASECHK.TRANS64 P1, [R5+URZ+0x98], R4 ;  /* 0x00009804050095a7 */ /* 0x000ea4000802007f */
[----:B--2---:R-:W-:Y:S05]  /*a030*/  @!P1 BRA `(.L_x_99) ;  /* 0xfffffffc00ec9947 */ /* 0x004fea000383ffff */
[----:B------:R-:W-:Y:S05]  /*a040*/  BRA `(.L_x_140) ;  /* 0xffffffe000507947 */ /* 0x000fea000383ffff */
.L_x_109:
[----:B--2---:R2:W3:Y:S02]  /*a050*/  SYNCS.PHASECHK.TRANS64.TRYWAIT P0, [R3+URZ+0x98], R0 ;  /* 0x00009800030075a7 */ /* 0x0044e4000800017f */
[----:B---3--:R-:W-:Y:S05]  /*a060*/  @!P0 NANOSLEEP.SYNCS 0x989680 ;  /* 0x009896800000895d */ /* 0x008fea0003900000 */
[----:B------:R-:W3:Y:S02]  /*a070*/  @!P0 SYNCS.PHASECHK.TRANS64 P0, [R3+URZ+0x98], R0 ;  /* 0x00009800030085a7 */ /* 0x000ee4000800007f */
[----:B---3--:R-:W-:Y:S05]  /*a080*/  @!P0 BRA `(.L_x_109) ;  /* 0xfffffffc00f08947 */ /* 0x008fea000383ffff */
[----:B------:R-:W-:Y:S05]  /*a090*/  BRA `(.L_x_141) ;  /* 0xffffffe800687947 */ /* 0x000fea000383ffff */
.L_x_111:
[----:B-1----:R1:W2:Y:S02]  /*a0a0*/  SYNCS.PHASECHK.TRANS64.TRYWAIT P0, [R5+URZ+0x98], R0 ;  /* 0x00009800050075a7 */ /* 0x0022a4000800017f */
[----:B--2---:R-:W-:Y:S05]  /*a0b0*/  @!P0 NANOSLEEP.SYNCS 0x989680 ;  /* 0x009896800000895d */ /* 0x004fea0003900000 */
[----:B------:R-:W2:Y:S02]  /*a0c0*/  @!P0 SYNCS.PHASECHK.TRANS64 P0, [R5+URZ+0x98], R0 ;  /* 0x00009800050085a7 */ /* 0x000ea4000800007f */
[----:B--2---:R-:W-:Y:S05]  /*a0d0*/  @!P0 BRA `(.L_x_111) ;  /* 0xfffffffc00f08947 */ /* 0x004fea000383ffff */
[----:B------:R-:W-:Y:S05]  /*a0e0*/  BRA `(.L_x_142) ;  /* 0xffffffe800887947 */ /* 0x000fea000383ffff */
.L_x_115:
[----:B------:R-:W-:Y:S01]  /*a0f0*/  BSSY B1, `(.L_x_143) ;  /* 0x0000006000017945 */ /* 0x000fe20003800000 */
[----:B------:R-:W-:-:S07]  /*a100*/  IMAD.MOV.U32 R15, RZ, RZ, -0x1 ;  /* 0xffffffffff0f7424 */ /* 0x000fce00078e00ff */
[----:B------:R-:W-:Y:S05]  /*a110*/  WARPSYNC.COLLECTIVE R15, `(.L_x_144) ;  /* 0x000000000f0c7348 */ /* 0x000fea0003c00000 */
[----:B------:R-:W-:Y:S02]  /*a120*/  ELECT P6, UR62, PT ;  /* 0x00000000003e782f */ /* 0x000fe400038c0000 */
[----:B------:R-:W-:Y:S01]  /*a130*/  MOV R14, UR62 ;  /* 0x0000003e000e7c02 */ /* 0x000fe20008000f00 */
[----:B------:R-:W-:Y:S10]  /*a140*/  ENDCOLLECTIVE ;  /* 0x000000000000791b */ /* 0x000ff40003800000 */
.L_x_144:
[----:B------:R-:W-:Y:S05]  /*a150*/  BSYNC B1 ;  /* 0x0000000000017941 */ /* 0x000fea0003800000 */
.L_x_143:
[----:B------:R-:W-:Y:S05]  /*a160*/  BRA `(.L_x_145) ;  /* 0xffffffec00187947 */ /* 0x000fea000383ffff */
.L_x_118:
[----:B--2---:R2:W3:Y:S02]  /*a170*/  SYNCS.PHASECHK.TRANS64.TRYWAIT P1, [R15+URZ+0x40], R8 ;  /* 0x000040080f0075a7 */ /* 0x0044e4000802017f */
[----:B---3--:R-:W-:Y:S05]  /*a180*/  @!P1 NANOSLEEP.SYNCS 0x989680 ;  /* 0x009896800000995d */ /* 0x008fea0003900000 */
[----:B------:R-:W3:Y:S02]  /*a190*/  @!P1 SYNCS.PHASECHK.TRANS64 P1, [R15+URZ+0x40], R8 ;  /* 0x000040080f0095a7 */ /* 0x000ee4000802007f */
[----:B---3--:R-:W-:Y:S05]  /*a1a0*/  @!P1 BRA `(.L_x_118) ;  /* 0xfffffffc00f09947 */ /* 0x008fea000383ffff */
[----:B------:R-:W-:Y:S05]  /*a1b0*/  BRA `(.L_x_146) ;  /* 0xffffffec004c7947 */ /* 0x000fea000383ffff */
.L_x_127:
[----:B------:R-:W-:Y:S01]  /*a1c0*/  BSSY B0, `(.L_x_147) ;  /* 0x0000006000007945 */ /* 0x000fe20003800000 */
[----:B------:R-:W-:-:S07]  /*a1d0*/  IMAD.MOV.U32 R15, RZ, RZ, -0x1 ;  /* 0xffffffffff0f7424 */ /* 0x000fce00078e00ff */
[----:B------:R-:W-:Y:S05]  /*a1e0*/  WARPSYNC.COLLECTIVE R15, `(.L_x_148) ;  /* 0x000000000f0c7348 */ /* 0x000fea0003c00000 */
[----:B------:R-:W-:Y:S02]  /*a1f0*/  ELECT P6, UR62, PT ;  /* 0x00000000003e782f */ /* 0x000fe400038c0000 */
[----:B------:R-:W-:Y:S01]  /*a200*/  MOV R14, UR62 ;  /* 0x0000003e000e7c02 */ /* 0x000fe20008000f00 */
[----:B------:R-:W-:Y:S10]  /*a210*/  ENDCOLLECTIVE ;  /* 0x000000000000791b */ /* 0x000ff40003800000 */
.L_x_148:
[----:B------:R-:W-:Y:S05]  /*a220*/  BSYNC B0 ;  /* 0x0000000000007941 */ /* 0x000fea0003800000 */
.L_x_147:
[----:B------:R-:W-:Y:S05]  /*a230*/  BRA `(.L_x_149) ;  /* 0xfffffff400a87947 */ /* 0x000fea000383ffff */
.L_x_129:
[----:B-1----:R1:W2:Y:S02]  /*a240*/  SYNCS.PHASECHK.TRANS64.TRYWAIT P0, [R7+URZ], R4 ;  /* 0x00000004070075a7 */ /* 0x0022a4000800017f */
[----:B--2---:R-:W-:Y:S05]  /*a250*/  @!P0 NANOSLEEP.SYNCS 0x989680 ;  /* 0x009896800000895d */ /* 0x004fea0003900000 */
[----:B------:R-:W2:Y:S02]  /*a260*/  @!P0 SYNCS.PHASECHK.TRANS64 P0, [R7+URZ], R4 ;  /* 0x00000004070085a7 */ /* 0x000ea4000800007f */
[----:B--2---:R-:W-:Y:S05]  /*a270*/  @!P0 BRA `(.L_x_129) ;  /* 0xfffffffc00f08947 */ /* 0x004fea000383ffff */
[----:B------:R-:W-:Y:S05]  /*a280*/  BRA `(.L_x_150) ;  /* 0xfffffff400e47947 */ /* 0x000fea000383ffff */
.L_x_130:
[----:B-1----:R1:W2:Y:S02]  /*a290*/  SYNCS.PHASECHK.TRANS64.TRYWAIT P0, [R6+URZ], R3 ;  /* 0x00000003060075a7 */ /* 0x0022a4000800017f */
[----:B--2---:R-:W-:Y:S05]  /*a2a0*/  @!P0 NANOSLEEP.SYNCS 0x989680 ;  /* 0x009896800000895d */ /* 0x004fea0003900000 */
[----:B------:R-:W2:Y:S02]  /*a2b0*/  @!P0 SYNCS.PHASECHK.TRANS64 P0, [R6+URZ], R3 ;  /* 0x00000003060085a7 */ /* 0x000ea4000800007f */
[----:B--2---:R-:W-:Y:S05]  /*a2c0*/  @!P0 BRA `(.L_x_130) ;  /* 0xfffffffc00f08947 */ /* 0x004fea000383ffff */
[----:B------:R-:W-:Y:S05]  /*a2d0*/  BRA `(.L_x_151) ;  /* 0xfffffff400f47947 */ /* 0x000fea000383ffff */
.L_x_131:
[----:B-1----:R1:W2:Y:S02]  /*a2e0*/  SYNCS.PHASECHK.TRANS64.TRYWAIT P0, [R7+URZ], R4 ;  /* 0x00000004070075a7 */ /* 0x0022a4000800017f */
[----:B--2---:R-:W-:Y:S05]  /*a2f0*/  @!P0 NANOSLEEP.SYNCS 0x989680 ;  /* 0x009896800000895d */ /* 0x004fea0003900000 */
[----:B------:R-:W2:Y:S02]  /*a300*/  @!P0 SYNCS.PHASECHK.TRANS64 P0, [R7+URZ], R4 ;  /* 0x00000004070085a7 */ /* 0x000ea4000800007f */
[----:B--2---:R-:W-:Y:S05]  /*a310*/  @!P0 BRA `(.L_x_131) ;  /* 0xfffffffc00f08947 */ /* 0x004fea000383ffff */
[----:B------:R-:W-:Y:S05]  /*a320*/  BRA `(.L_x_152) ;  /* 0xfffffff800047947 */ /* 0x000fea000383ffff */
.L_x_132:
[----:B-1----:R1:W2:Y:S02]  /*a330*/  SYNCS.PHASECHK.TRANS64.TRYWAIT P0, [R6+URZ], R3 ;  /* 0x00000003060075a7 */ /* 0x0022a4000800017f */
[----:B--2---:R-:W-:Y:S05]  /*a340*/  @!P0 NANOSLEEP.SYNCS 0x989680 ;  /* 0x009896800000895d */ /* 0x004fea0003900000 */
[----:B------:R-:W2:Y:S02]  /*a350*/  @!P0 SYNCS.PHASECHK.TRANS64 P0, [R6+URZ], R3 ;  /* 0x00000003060085a7 */ /* 0x000ea4000800007f */
[----:B--2---:R-:W-:Y:S05]  /*a360*/  @!P0 BRA `(.L_x_132) ;  /* 0xfffffffc00f08947 */ /* 0x004fea000383ffff */
[----:B------:R-:W-:Y:S05]  /*a370*/  BRA `(.L_x_153) ;  /* 0xfffffff800147947 */ /* 0x000fea000383ffff */
.L_x_133:
[----:B-1----:R1:W2:Y:S02]  /*a380*/  SYNCS.PHASECHK.TRANS64.TRYWAIT P0, [R7+URZ], R4 ;  /* 0x00000004070075a7 */ /* 0x0022a4000800017f */
[----:B--2---:R-:W-:Y:S05]  /*a390*/  @!P0 NANOSLEEP.SYNCS 0x989680 ;  /* 0x009896800000895d */ /* 0x004fea0003900000 */
[----:B------:R-:W2:Y:S02]  /*a3a0*/  @!P0 SYNCS.PHASECHK.TRANS64 P0, [R7+URZ], R4 ;  /* 0x00000004070085a7 */ /* 0x000ea4000800007f */
[----:B--2---:R-:W-:Y:S05]  /*a3b0*/  @!P0 BRA `(.L_x_133) ;  /* 0xfffffffc00f08947 */ /* 0x004fea000383ffff */
[----:B------:R-:W-:Y:S05]  /*a3c0*/  BRA `(.L_x_154) ;  /* 0xfffffff800247947 */ /* 0x000fea000383ffff */
.L_x_134:
[----:B-1----:R1:W2:Y:S02]  /*a3d0*/  SYNCS.PHASECHK.TRANS64.TRYWAIT P0, [R6+URZ], R3 ;  /* 0x00000003060075a7 */ /* 0x0022a4000800017f */
[----:B--2---:R-:W-:Y:S05]  /*a3e0*/  @!P0 NANOSLEEP.SYNCS 0x989680 ;  /* 0x009896800000895d */ /* 0x004fea0003900000 */
[----:B------:R-:W2:Y:S02]  /*a3f0*/  @!P0 SYNCS.PHASECHK.TRANS64 P0, [R6+URZ], R3 ;  /* 0x00000003060085a7 */ /* 0x000ea4000800007f */
[----:B--2---:R-:W-:Y:S05]  /*a400*/  @!P0 BRA `(.L_x_134) ;  /* 0xfffffffc00f08947 */ /* 0x004fea000383ffff */
[----:B------:R-:W-:Y:S05]  /*a410*/  BRA `(.L_x_155) ;  /* 0xfffffff800347947 */ /* 0x000fea000383ffff */
.L_x_135:
[----:B--2---:R2:W3:Y:S02]  /*a420*/  SYNCS.PHASECHK.TRANS64.TRYWAIT P0, [R7+URZ], R4 ;  /* 0x00000004070075a7 */ /* 0x0044e4000800017f */
[----:B---3--:R-:W-:Y:S05]  /*a430*/  @!P0 NANOSLEEP.SYNCS 0x989680 ;  /* 0x009896800000895d */ /* 0x008fea0003900000 */
[----:B------:R-:W3:Y:S02]  /*a440*/  @!P0 SYNCS.PHASECHK.TRANS64 P0, [R7+URZ], R4 ;  /* 0x00000004070085a7 */ /* 0x000ee4000800007f */
[----:B---3--:R-:W-:Y:S05]  /*a450*/  @!P0 BRA `(.L_x_135) ;  /* 0xfffffffc00f08947 */ /* 0x008fea000383ffff */
[----:B------:R-:W-:Y:S05]  /*a460*/  BRA `(.L_x_156) ;  /* 0xfffffff8003c7947 */ /* 0x000fea000383ffff */
.L_x_157:
[----:B------:R-:W-:-:S00]  /*a470*/  BRA `(.L_x_157) ;  /* 0xfffffffc00fc7947 */ /* 0x000fc0000383ffff */
[----:B------:R-:W-:-:S00]  /*a480*/  NOP ;  /* 0x0000000000007918 */ /* 0x000fc00000000000 */
[----:B------:R-:W-:-:S00]  /*a490*/  NOP ;  /* 0x0000000000007918 */ /* 0x000fc00000000000 */
[----:B------:R-:W-:-:S00]  /*a4a0*/  NOP ;  /* 0x0000000000007918 */ /* 0x000fc00000000000 */
[----:B------:R-:W-:-:S00]  /*a4b0*/  NOP ;  /* 0x0000000000007918 */ /* 0x000fc00000000000 */
[----:B------:R-:W-:-:S00]  /*a4c0*/  NOP ;  /* 0x0000000000007918 */ /* 0x000fc00000000000 */
[----:B------:R-:W-:-:S00]  /*a4d0*/  NOP ;  /* 0x0000000000007918 */ /* 0x000fc00000000000 */
[----:B------:R-:W-:-:S00]  /*a4e0*/  NOP ;  /* 0x0000000000007918 */ /* 0x000fc00000000000 */
[----:B------:R-:W-:-:S00]  /*a4f0*/  NOP ;  /* 0x0000000000007918 */ /* 0x000fc00000000000 */
.L_x_158:


//--------------------- .nv.global.init           --------------------------
	.section	.nv.global.init,"aw",@progbits
.nv.global.init:
	.type		$str$22,@object
	.size		$str$22,($str$26 - $str$22)
$str$22:
        /*0000*/ 	.byte	0x6b, 0x5f, 0x74, 0x69, 0x6c, 0x65, 0x5f, 0x63, 0x6f, 0x75, 0x6e, 0x74, 0x20, 0x3e, 0x3d, 0x20
        /*0010*/ 	.byte	0x31, 0x00
	.type		$str$26,@object
	.size		$str$26,($str$27 - $str$26)
$str$26:
        /*0012*/ 	.byte	0x28, 0x61, 0x64, 0x64, 0x72, 0x65, 0x73, 0x73, 0x20, 0x26, 0x20, 0x6d, 0x61, 0x73, 0x6b, 0x29
        /*0022*/ 	.byte	0x20, 0x3d, 0x3d, 0x20, 0x30, 0x00
	.type		$str$27,@object
	.size		$str$27,($str$23 - $str$27)
$str$27:
        /*0028*/ 	.byte	0x2f, 0x74, 0x6d, 0x70, 0x2f, 0x63, 0x75, 0x74, 0x6c, 0x61, 0x73, 0x73, 0x5f, 0x73, 0x77, 0x65
        /*0038*/ 	.byte	0x65, 0x70, 0x5f, 0x73, 0x72, 0x63, 0x2f, 0x69, 0x6e, 0x63, 0x6c, 0x75, 0x64, 0x65, 0x2f, 0x63
        /*0048*/ 	.byte	0x75, 0x74, 0x65, 0x2f, 0x70, 0x6f, 0x69, 0x6e, 0x74, 0x65, 0x72, 0x5f, 0x66, 0x6c, 0x61, 0x67
        /*0058*/ 	.byte	0x67, 0x65, 0x64, 0x2e, 0x68, 0x70, 0x70, 0x00
	.type		$str$23,@object
	.size		$str$23,(__unnamed_2 - $str$23)
$str$23:
        /*0060*/ 	.byte	0x2f, 0x74, 0x6d, 0x70, 0x2f, 0x63, 0x75, 0x74, 0x6c, 0x61, 0x73, 0x73, 0x5f, 0x73, 0x77, 0x65
        /*0070*/ 	.byte	0x65, 0x70, 0x5f, 0x73, 0x72, 0x63, 0x2f, 0x69, 0x6e, 0x63, 0x6c, 0x75, 0x64, 0x65, 0x2f, 0x63
        /*0080*/ 	.byte	0x75, 0x74, 0x6c, 0x61, 0x73, 0x73, 0x2f, 0x67, 0x65, 0x6d, 0x6d, 0x2f, 0x63, 0x6f, 0x6c, 0x6c
        /*0090*/ 	.byte	0x65, 0x63, 0x74, 0x69, 0x76, 0x65, 0x2f, 0x73, 0x6d, 0x39, 0x30, 0x5f, 0x6d, 0x6d, 0x61, 0x5f
        /*00a0*/ 	.byte	0x74, 0x6d, 0x61, 0x5f, 0x67, 0x6d, 0x6d, 0x61, 0x5f, 0x73, 0x73, 0x5f, 0x77, 0x61, 0x72, 0x70
        /*00b0*/ 	.byte	0x73, 0x70, 0x65, 0x63, 0x69, 0x61, 0x6c, 0x69, 0x7a, 0x65, 0x64, 0x2e, 0x68, 0x70, 0x70, 0x00
	.type		__unnamed_2,@object
	.size		__unnamed_2,(__unnamed_1 - __unnamed_2)
__unnamed_2:
        /*00c0*/ 	.byte	0x61, 0x75, 0x74, 0x6f, 0x20, 0x63, 0x75, 0x74, 0x65, 0x3a, 0x3a, 0x61, 0x73, 0x5f, 0x70, 0x6f
        /* <DEDUP_REMOVED lines=27> */
        /*0280*/ 	.byte	0x36, 0x3e, 0x3e, 0x3e, 0x3e, 0x3e, 0x5d, 0x00
	.type		__unnamed_1,@object
	.size		__unnamed_1,(.L_0 - __unnamed_1)
__unnamed_1:
        /* <DEDUP_REMOVED lines=181> */
.L_0:


//--------------------- .nv.shared._ZN7cutlass13device_kernelINS_4gemm6kernel13GemmUniversalIN4cute5tupleIJiiiiEEENS1_10collective13CollectiveMmaINS1_34MainloopSm90TmaGmmaWarpSpecializedILi8ENS5_IJNS4_1CILi1EEESB_SB_EEENS1_35KernelTmaWarpSpecializedCooperativeEEENS5_IJNSA_ILi128EEENSA_ILi64EEESG_EEENS_6half_tENS5_IJlSB_lEEESI_SJ_NS4_8TiledMMAINS4_8MMA_AtomIJNS4_4SM904GMMA25MMA_64x64x16_F32F16F16_SSILNSN_5MajorE0ELSP_0ELNSN_7ScaleInE1ELSQ_1EEEEEENS4_6LayoutINS5_IJNSA_ILi2EEESB_SB_EEENS5_IJSB_NSA_ILi0EEESW_EEEEENS5_IJNS4_10UnderscoreESZ_SZ_EEEEENS4_13SM90_TMA_LOADENS4_14ComposedLayoutINS4_7SwizzleILi3ELi4ELi3EEENS4_18smem_ptr_flag_bitsILi16EEENST_INS5_IJNSA_ILi8EEESG_EEENS5_IJSG_SB_EEEEEEEvNS4_8identityES12_S1C_vS1D_EENS_8epilogue10collective18CollectiveEpilogueINS1F_22Sm90TmaWarpSpecializedILi3ELi2ELi16ELb1ELb0EEEJSH_NS5_IJSF_NSA_ILi32EEEEEESI_SJ_SI_SJ_NS1F_6fusion15FusionCallbacksIS1J_NS1M_13LinCombEltActINS1F_6thread4GELUESI_fSI_fLNS_15FloatRoundStyleE2EEESH_S1L_JEEES12_NS13_INS14_ILi2ELi4ELi3EEES17_NST_INS5_IJS18_S1K_EEENS5_IJS1K_SB_EEEEEEENS4_17SM75_U32x4_LDSM_NENS4_14SM90_TMA_STOREES1Y_NS4_17SM90_U32x4_STSM_NENS4_9Copy_AtomIJS21_SI_EEEvEEEvvEEEEvNT_6ParamsE --------------------------
	.section	.nv.shared._ZN7cutlass13device_kernelINS_4gemm6kernel13GemmUniversalIN4cute5tupleIJiiiiEEENS1_10collective13CollectiveMmaINS1_34MainloopSm90TmaGmmaWarpSpecializedILi8ENS5_IJNS4_1CILi1EEESB_SB_EEENS1_35KernelTmaWarpSpecializedCooperativeEEENS5_IJNSA_ILi128EEENSA_ILi64EEESG_EEENS_6half_tENS5_IJlSB_lEEESI_SJ_NS4_8TiledMMAINS4_8MMA_AtomIJNS4_4SM904GMMA25MMA_64x64x16_F32F16F16_SSILNSN_5MajorE0ELSP_0ELNSN_7ScaleInE1ELSQ_1EEEEEENS4_6LayoutINS5_IJNSA_ILi2EEESB_SB_EEENS5_IJSB_NSA_ILi0EEESW_EEEEENS5_IJNS4_10UnderscoreESZ_SZ_EEEEENS4_13SM90_TMA_LOADENS4_14ComposedLayoutINS4_7SwizzleILi3ELi4ELi3EEENS4_18smem_ptr_flag_bitsILi16EEENST_INS5_IJNSA_ILi8EEESG_EEENS5_IJSG_SB_EEEEEEEvNS4_8identityES12_S1C_vS1D_EENS_8epilogue10collective18CollectiveEpilogueINS1F_22Sm90TmaWarpSpecializedILi3ELi2ELi16ELb1ELb0EEEJSH_NS5_IJSF_NSA_ILi32EEEEEESI_SJ_SI_SJ_NS1F_6fusion15FusionCallbacksIS1J_NS1M_13LinCombEltActINS1F_6thread4GELUESI_fSI_fLNS_15FloatRoundStyleE2EEESH_S1L_JEEES12_NS13_INS14_ILi2ELi4ELi3EEES17_NST_INS5_IJS18_S1K_EEENS5_IJS1K_SB_EEEEEEENS4_17SM75_U32x4_LDSM_NENS4_14SM90_TMA_STOREES1Y_NS4_17SM90_U32x4_STSM_NENS4_9Copy_AtomIJS21_SI_EEEvEEEvvEEEEvNT_6ParamsE,"aw",@nobits
	.sectionflags	@""
	.align	16
	.zero		1024


//--------------------- .nv.shared.reserved.0     --------------------------
	.section	.nv.shared.reserved.0,"aw",@nobits
	.weak		__nv_reservedSMEM_offset_0_alias
	.size		__nv_reservedSMEM_offset_0_alias, 0, 0
	.other		__nv_reservedSMEM_offset_0_alias,@"STO_CUDA_RESERVED_SHARED STV_DEFAULT"
__nv_reservedSMEM_offset_0_alias:
	.zero		0


//--------------------- .nv.global                --------------------------
	.section	.nv.global,"aw",@nobits
.nv.global:
	.type		_ZN39_INTERNAL_c28c06f0_4_k_cu_be1ef4fc_26164cute1_E,@object
	.size		_ZN39_INTERNAL_c28c06f0_4_k_cu_be1ef4fc_26164cute1_E,(_ZN39_INTERNAL_c28c06f0_4_k_cu_be1ef4fc_26164cuda3std3__45__cpo6cbeginE - _ZN39_INTERNAL_c28c06f0_4_k_cu_be1ef4fc_26164cute1_E)
_ZN39_INTERNAL_c28c06f0_4_k_cu_be1ef4fc_26164cute1_E:
	.zero		1
	.type		_ZN39_INTERNAL_c28c06f0_4_k_cu_be1ef4fc_26164cuda3std3__45__cpo6cbeginE,@object
	.size		_ZN39_INTERNAL_c28c06f0_4_k_cu_be1ef4fc_26164cuda3std3__45__cpo6cbeginE,(_ZN39_INTERNAL_c28c06f0_4_k_cu_be1ef4fc_26164cuda3std3__48in_placeE - _ZN39_INTERNAL_c28c06f0_4_k_cu_be1ef4fc_26164cuda3std3__45__cpo6cbeginE)
_ZN39_INTERNAL_c28c06f0_4_k_cu_be1ef4fc_26164cuda3std3__45__cpo6cbeginE:
	.zero		1
	.type		_ZN39_INTERNAL_c28c06f0_4_k_cu_be1ef4fc_26164cuda3std3__48in_placeE,@object
	.size		_ZN39_INTERNAL_c28c06f0_4_k_cu_be1ef4fc_26164cuda3std3__48in_placeE,(_ZN39_INTERNAL_c28c06f0_4_k_cu_be1ef4fc_26164cuda3std6ranges3__45__cpo9iter_moveE - _ZN39_INTERNAL_c28c06f0_4_k_cu_be1ef4fc_26164cuda3std3__48in_placeE)
_ZN39_INTERNAL_c28c06f0_4_k_cu_be1ef4fc_26164cuda3std3__48in_placeE:
	.zero		1
	.type		_ZN39_INTERNAL_c28c06f0_4_k_cu_be1ef4fc_26164cuda3std6ranges3__45__cpo9iter_moveE,@object
	.size		_ZN39_INTERNAL_c28c06f0_4_k_cu_be1ef4fc_26164cuda3std6ranges3__45__cpo9iter_moveE,(_ZN39_INTERNAL_c28c06f0_4_k_cu_be1ef4fc_26164cuda3std3__45__cpo5beginE - _ZN39_INTERNAL_c28c06f0_4_k_cu_be1ef4fc_26164cuda3std6ranges3__45__cpo9iter_moveE)
_ZN39_INTERNAL_c28c06f0_4_k_cu_be1ef4fc_26164cuda3std6ranges3__45__cpo9iter_moveE:
	.zero		1
	.type		_ZN39_INTERNAL_c28c06f0_4_k_cu_be1ef4fc_26164cuda3std3__45__cpo5beginE,@object
	.size		_ZN39_INTERNAL_c28c06f0_4_k_cu_be1ef4fc_26164cuda3std3__45__cpo5beginE,(_ZN39_INTERNAL_c28c06f0_4_k_cu_be1ef4fc_26164cuda3std3__441_GLOBAL__N__c28c06f0_4_k_cu_be1ef4fc_26166ignoreE - _ZN39_INTERNAL_c28c06f0_4_k_cu_be1ef4fc_26164cuda3std3__45__cpo5beginE)
_ZN39_INTERNAL_c28c06f0_4_k_cu_be1ef4fc_26164cuda3std3__45__cpo5beginE:
	.zero		1
	.type		_ZN39_INTERNAL_c28c06f0_4_k_cu_be1ef4fc_26164cuda3std3__441_GLOBAL__N__c28c06f0_4_k_cu_be1ef4fc_26166ignoreE,@object
	.size		_ZN39_INTERNAL_c28c06f0_4_k_cu_be1ef4fc_26164cuda3std3__441_GLOBAL__N__c28c06f0_4_k_cu_be1ef4fc_26166ignoreE,(_ZN39_INTERNAL_c28c06f0_4_k_cu_be1ef4fc_26164cute7productE - _ZN39_INTERNAL_c28c06f0_4_k_cu_be1ef4fc_26164cuda3std3__441_GLOBAL__N__c28c06f0_4_k_cu_be1ef4fc_26166ignoreE)
_ZN39_INTERNAL_c28c06f0_4_k_cu_be1ef4fc_26164cuda3std3__441_GLOBAL__N__c28c06f0_4_k_cu_be1ef4fc_26166ignoreE:
	.zero		1
	.type		_ZN39_INTERNAL_c28c06f0_4_k_cu_be1ef4fc_26164cute7productE,@object
	.size		_ZN39_INTERNAL_c28c06f0_4_k_cu_be1ef4fc_26164cute7productE,(_ZN39_INTERNAL_c28c06f0_4_k_cu_be1ef4fc_26164cuda3std3__45__cpo3endE - _ZN39_INTERNAL_c28c06f0_4_k_cu_be1ef4fc_26164cute7productE)
_ZN39_INTERNAL_c28c06f0_4_k_cu_be1ef4fc_26164cute7productE:
	.zero		1
	.type		_ZN39_INTERNAL_c28c06f0_4_k_cu_be1ef4fc_26164cuda3std3__45__cpo3endE,@object
	.size		_ZN39_INTERNAL_c28c06f0_4_k_cu_be1ef4fc_26164cuda3std3__45__cpo3endE,(_ZN39_INTERNAL_c28c06f0_4_k_cu_be1ef4fc_26164cuda3std3__419piecewise_constructE - _ZN39_INTERNAL_c28c06f0_4_k_cu_be1ef4fc_26164cuda3std3__45__cpo3endE)
_ZN39_INTERNAL_c28c06f0_4_k_cu_be1ef4fc_26164cuda3std3__45__cpo3endE:
	.zero		1
	.type		_ZN39_INTERNAL_c28c06f0_4_k_cu_be1ef4fc_26164cuda3std3__419piecewise_constructE,@object
	.size		_ZN39_INTERNAL_c28c06f0_4_k_cu_be1ef4fc_26164cuda3std3__419piecewise_constructE,(_ZN39_INTERNAL_c28c06f0_4_k_cu_be1ef4fc_26164cuda3std3__45__cpo4cendE - _ZN39_INTERNAL_c28c06f0_4_k_cu_be1ef4fc_26164cuda3std3__419piecewise_constructE)
_ZN39_INTERNAL_c28c06f0_4_k_cu_be1ef4fc_26164cuda3std3__419piecewise_constructE:
	.zero		1
	.type		_ZN39_INTERNAL_c28c06f0_4_k_cu_be1ef4fc_26164cuda3std3__45__cpo4cendE,@object
	.size		_ZN39_INTERNAL_c28c06f0_4_k_cu_be1ef4fc_26164cuda3std3__45__cpo4cendE,(_ZN39_INTERNAL_c28c06f0_4_k_cu_be1ef4fc_26164cuda3std6ranges3__45__cpo4swapE - _ZN39_INTERNAL_c28c06f0_4_k_cu_be1ef4fc_26164cuda3std3__45__cpo4cendE)
_ZN39_INTERNAL_c28c06f0_4_k_cu_be1ef4fc_26164cuda3std3__45__cpo4cendE:
	.zero		1
	.type		_ZN39_INTERNAL_c28c06f0_4_k_cu_be1ef4fc_26164cuda3std6ranges3__45__cpo4swapE,@object
	.size		_ZN39_INTERNAL_c28c06f0_4_k_cu_be1ef4fc_26164cuda3std6ranges3__45__cpo4swapE,(.L_9 - _ZN39_INTERNAL_c28c06f0_4_k_cu_be1ef4fc_26164cuda3std6ranges3__45__cpo4swapE)
_ZN39_INTERNAL_c28c06f0_4_k_cu_be1ef4fc_26164cuda3std6ranges3__45__cpo4swapE:
	.zero		1
.L_9:


//--------------------- .nv.constant0._ZN7cutlass13device_kernelINS_4gemm6kernel13GemmUniversalIN4cute5tupleIJiiiiEEENS1_10collective13CollectiveMmaINS1_34MainloopSm90TmaGmmaWarpSpecializedILi8ENS5_IJNS4_1CILi1EEESB_SB_EEENS1_35KernelTmaWarpSpecializedCooperativeEEENS5_IJNSA_ILi128EEENSA_ILi64EEESG_EEENS_6half_tENS5_IJlSB_lEEESI_SJ_NS4_8TiledMMAINS4_8MMA_AtomIJNS4_4SM904GMMA25MMA_64x64x16_F32F16F16_SSILNSN_5MajorE0ELSP_0ELNSN_7ScaleInE1ELSQ_1EEEEEENS4_6LayoutINS5_IJNSA_ILi2EEESB_SB_EEENS5_IJSB_NSA_ILi0EEESW_EEEEENS5_IJNS4_10UnderscoreESZ_SZ_EEEEENS4_13SM90_TMA_LOADENS4_14ComposedLayoutINS4_7SwizzleILi3ELi4ELi3EEENS4_18smem_ptr_flag_bitsILi16EEENST_INS5_IJNSA_ILi8EEESG_EEENS5_IJSG_SB_EEEEEEEvNS4_8identityES12_S1C_vS1D_EENS_8epilogue10collective18CollectiveEpilogueINS1F_22Sm90TmaWarpSpecializedILi3ELi2ELi16ELb1ELb0EEEJSH_NS5_IJSF_NSA_ILi32EEEEEESI_SJ_SI_SJ_NS1F_6fusion15FusionCallbacksIS1J_NS1M_13LinCombEltActINS1F_6thread4GELUESI_fSI_fLNS_15FloatRoundStyleE2EEESH_S1L_JEEES12_NS13_INS14_ILi2ELi4ELi3EEES17_NST_INS5_IJS18_S1K_EEENS5_IJS1K_SB_EEEEEEENS4_17SM75_U32x4_LDSM_NENS4_14SM90_TMA_STOREES1Y_NS4_17SM90_U32x4_STSM_NENS4_9Copy_AtomIJS21_SI_EEEvEEEvvEEEEvNT_6ParamsE --------------------------
	.section	.nv.constant0._ZN7cutlass13device_kernelINS_4gemm6kernel13GemmUniversalIN4cute5tupleIJiiiiEEENS1_10collective13CollectiveMmaINS1_34MainloopSm90TmaGmmaWarpSpecializedILi8ENS5_IJNS4_1CILi1EEESB_SB_EEENS1_35KernelTmaWarpSpecializedCooperativeEEENS5_IJNSA_ILi128EEENSA_ILi64EEESG_EEENS_6half_tENS5_IJlSB_lEEESI_SJ_NS4_8TiledMMAINS4_8MMA_AtomIJNS4_4SM904GMMA25MMA_64x64x16_F32F16F16_SSILNSN_5MajorE0ELSP_0ELNSN_7ScaleInE1ELSQ_1EEEEEENS4_6LayoutINS5_IJNSA_ILi2EEESB_SB_EEENS5_IJSB_NSA_ILi0EEESW_EEEEENS5_IJNS4_10UnderscoreESZ_SZ_EEEEENS4_13SM90_TMA_LOADENS4_14ComposedLayoutINS4_7SwizzleILi3ELi4ELi3EEENS4_18smem_ptr_flag_bitsILi16EEENST_INS5_IJNSA_ILi8EEESG_EEENS5_IJSG_SB_EEEEEEEvNS4_8identityES12_S1C_vS1D_EENS_8epilogue10collective18CollectiveEpilogueINS1F_22Sm90TmaWarpSpecializedILi3ELi2ELi16ELb1ELb0EEEJSH_NS5_IJSF_NSA_ILi32EEEEEESI_SJ_SI_SJ_NS1F_6fusion15FusionCallbacksIS1J_NS1M_13LinCombEltActINS1F_6thread4GELUESI_fSI_fLNS_15FloatRoundStyleE2EEESH_S1L_JEEES12_NS13_INS14_ILi2ELi4ELi3EEES17_NST_INS5_IJS18_S1K_EEENS5_IJS1K_SB_EEEEEEENS4_17SM75_U32x4_LDSM_NENS4_14SM90_TMA_STOREES1Y_NS4_17SM90_U32x4_STSM_NENS4_9Copy_AtomIJS21_SI_EEEvEEEvvEEEEvNT_6ParamsE,"a",@progbits
	.sectionflags	@""
	.align	4
.nv.constant0._ZN7cutlass13device_kernelINS_4gemm6kernel13GemmUniversalIN4cute5tupleIJiiiiEEENS1_10collective13CollectiveMmaINS1_34MainloopSm90TmaGmmaWarpSpecializedILi8ENS5_IJNS4_1CILi1EEESB_SB_EEENS1_35KernelTmaWarpSpecializedCooperativeEEENS5_IJNSA_ILi128EEENSA_ILi64EEESG_EEENS_6half_tENS5_IJlSB_lEEESI_SJ_NS4_8TiledMMAINS4_8MMA_AtomIJNS4_4SM904GMMA25MMA_64x64x16_F32F16F16_SSILNSN_5MajorE0ELSP_0ELNSN_7ScaleInE1ELSQ_1EEEEEENS4_6LayoutINS5_IJNSA_ILi2EEESB_SB_EEENS5_IJSB_NSA_ILi0EEESW_EEEEENS5_IJNS4_10UnderscoreESZ_SZ_EEEEENS4_13SM90_TMA_LOADENS4_14ComposedLayoutINS4_7SwizzleILi3ELi4ELi3EEENS4_18smem_ptr_flag_bitsILi16EEENST_INS5_IJNSA_ILi8EEESG_EEENS5_IJSG_SB_EEEEEEEvNS4_8identityES12_S1C_vS1D_EENS_8epilogue10collective18CollectiveEpilogueINS1F_22Sm90TmaWarpSpecializedILi3ELi2ELi16ELb1ELb0EEEJSH_NS5_IJSF_NSA_ILi32EEEEEESI_SJ_SI_SJ_NS1F_6fusion15FusionCallbacksIS1J_NS1M_13LinCombEltActINS1F_6thread4GELUESI_fSI_fLNS_15FloatRoundStyleE2EEESH_S1L_JEEES12_NS13_INS14_ILi2ELi4ELi3EEES17_NST_INS5_IJS18_S1K_EEENS5_IJS1K_SB_EEEEEEENS4_17SM75_U32x4_LDSM_NENS4_14SM90_TMA_STOREES1Y_NS4_17SM90_U32x4_STSM_NENS4_9Copy_AtomIJS21_SI_EEEvEEEvvEEEEvNT_6ParamsE:
	.zero		2432


//--------------------- SYMBOLS --------------------------

	.type		.nv.reservedSmem.offset0,@object
	.size		.nv.reservedSmem.offset0,0x4
	.type		__assertfail,@function
